//
// Generated by NVIDIA NVVM Compiler
//
// Compiler Build ID: CL-36424714
// Cuda compilation tools, release 13.0, V13.0.88
// Based on NVVM 20.0.0
//

.version 9.0
.target sm_100
.address_size 64

	// .globl	_Z14coll_plane_bndiiPdPi

.visible .entry _Z14coll_plane_bndiiPdPi(
	.param .u32 _Z14coll_plane_bndiiPdPi_param_0,
	.param .u32 _Z14coll_plane_bndiiPdPi_param_1,
	.param .u64 .ptr .align 1 _Z14coll_plane_bndiiPdPi_param_2,
	.param .u64 .ptr .align 1 _Z14coll_plane_bndiiPdPi_param_3
)
{
	.reg .pred 	%p<17>;
	.reg .b32 	%r<38>;
	.reg .b64 	%rd<35>;
	.reg .b64 	%fd<33>;

	ld.param.u32 	%r11, [_Z14coll_plane_bndiiPdPi_param_0];
	ld.param.u32 	%r10, [_Z14coll_plane_bndiiPdPi_param_1];
	ld.param.u64 	%rd5, [_Z14coll_plane_bndiiPdPi_param_2];
	ld.param.u64 	%rd4, [_Z14coll_plane_bndiiPdPi_param_3];
	cvta.to.global.u64 	%rd1, %rd5;
	mov.u32 	%r12, %ctaid.x;
	mov.u32 	%r13, %ntid.x;
	mov.u32 	%r14, %tid.x;
	mad.lo.s32 	%r15, %r12, %r13, %r14;
	add.s32 	%r1, %r15, 1;
	mov.u32 	%r16, %ctaid.y;
	mov.u32 	%r17, %ntid.y;
	mov.u32 	%r18, %tid.y;
	mad.lo.s32 	%r19, %r16, %r17, %r18;
	mov.u32 	%r20, %ctaid.z;
	mov.u32 	%r21, %ntid.z;
	mov.u32 	%r22, %tid.z;
	mad.lo.s32 	%r3, %r20, %r21, %r22;
	setp.gt.s32 	%p1, %r1, %r11;
	max.s32 	%r23, %r19, %r3;
	setp.ge.s32 	%p2, %r23, %r11;
	or.pred  	%p3, %p2, %p1;
	@%p3 bra 	$L__BB0_30;
	cvta.to.global.u64 	%rd6, %rd4;
	add.s32 	%r4, %r11, 2;
	mad.lo.s32 	%r25, %r4, %r19, %r4;
	add.s32 	%r5, %r25, %r1;
	mul.lo.s32 	%r6, %r4, %r4;
	mad.lo.s32 	%r7, %r6, %r3, %r6;
	add.s32 	%r8, %r5, %r7;
	mul.wide.s32 	%rd7, %r8, 4;
	add.s64 	%rd8, %rd6, %rd7;
	ld.global.u32 	%r24, [%rd8];
	setp.gt.s32 	%p4, %r24, 25;
	@%p4 bra 	$L__BB0_7;
	setp.eq.s32 	%p8, %r24, 23;
	@%p8 bra 	$L__BB0_12;
	setp.eq.s32 	%p9, %r24, 24;
	@%p9 bra 	$L__BB0_15;
	setp.eq.s32 	%p10, %r24, 25;
	@%p10 bra 	$L__BB0_5;
	bra.uni 	$L__BB0_30;
$L__BB0_5:
	setp.ne.s32 	%p14, %r10, 2;
	@%p14 bra 	$L__BB0_18;
	add.s32 	%r35, %r8, %r4;
	mul.wide.s32 	%rd29, %r35, 8;
	add.s64 	%rd30, %rd1, %rd29;
	ld.global.f64 	%fd22, [%rd30];
	neg.f64 	%fd29, %fd22;
	bra.uni 	$L__BB0_19;
$L__BB0_7:
	setp.eq.s32 	%p5, %r24, 26;
	@%p5 bra 	$L__BB0_20;
	setp.eq.s32 	%p6, %r24, 27;
	@%p6 bra 	$L__BB0_24;
	setp.eq.s32 	%p7, %r24, 28;
	@%p7 bra 	$L__BB0_10;
	bra.uni 	$L__BB0_30;
$L__BB0_10:
	setp.ne.s32 	%p11, %r10, 3;
	@%p11 bra 	$L__BB0_28;
	mad.lo.s32 	%r27, %r6, %r3, %r5;
	mul.wide.s32 	%rd11, %r27, 8;
	add.s64 	%rd12, %rd1, %rd11;
	ld.global.f64 	%fd19, [%rd12];
	neg.f64 	%fd32, %fd19;
	bra.uni 	$L__BB0_29;
$L__BB0_12:
	setp.ne.s32 	%p16, %r10, 1;
	add.s32 	%r37, %r8, 1;
	mul.wide.s32 	%rd34, %r37, 8;
	add.s64 	%rd2, %rd1, %rd34;
	@%p16 bra 	$L__BB0_14;
	ld.global.f64 	%fd24, [%rd2];
	neg.f64 	%fd1, %fd24;
	st.global.f64 	[%rd2+-8], %fd1;
	bra.uni 	$L__BB0_30;
$L__BB0_14:
	ld.global.f64 	%fd2, [%rd2];
	st.global.f64 	[%rd2+-8], %fd2;
	bra.uni 	$L__BB0_30;
$L__BB0_15:
	setp.ne.s32 	%p15, %r10, 1;
	add.s32 	%r36, %r8, -1;
	mul.wide.s32 	%rd33, %r36, 8;
	add.s64 	%rd3, %rd1, %rd33;
	@%p15 bra 	$L__BB0_17;
	ld.global.f64 	%fd23, [%rd3];
	neg.f64 	%fd4, %fd23;
	st.global.f64 	[%rd3+8], %fd4;
	bra.uni 	$L__BB0_30;
$L__BB0_17:
	ld.global.f64 	%fd5, [%rd3];
	st.global.f64 	[%rd3+8], %fd5;
	bra.uni 	$L__BB0_30;
$L__BB0_18:
	add.s32 	%r34, %r8, %r4;
	mul.wide.s32 	%rd27, %r34, 8;
	add.s64 	%rd28, %rd1, %rd27;
	ld.global.f64 	%fd29, [%rd28];
$L__BB0_19:
	mul.wide.s32 	%rd31, %r8, 8;
	add.s64 	%rd32, %rd1, %rd31;
	st.global.f64 	[%rd32], %fd29;
	bra.uni 	$L__BB0_30;
$L__BB0_20:
	setp.ne.s32 	%p13, %r10, 2;
	@%p13 bra 	$L__BB0_22;
	mad.lo.s32 	%r32, %r4, %r19, %r1;
	add.s32 	%r33, %r32, %r7;
	mul.wide.s32 	%rd23, %r33, 8;
	add.s64 	%rd24, %rd1, %rd23;
	ld.global.f64 	%fd21, [%rd24];
	neg.f64 	%fd30, %fd21;
	bra.uni 	$L__BB0_23;
$L__BB0_22:
	mad.lo.s32 	%r30, %r4, %r19, %r1;
	add.s32 	%r31, %r30, %r7;
	mul.wide.s32 	%rd21, %r31, 8;
	add.s64 	%rd22, %rd1, %rd21;
	ld.global.f64 	%fd30, [%rd22];
$L__BB0_23:
	mul.wide.s32 	%rd25, %r8, 8;
	add.s64 	%rd26, %rd1, %rd25;
	st.global.f64 	[%rd26], %fd30;
	bra.uni 	$L__BB0_30;
$L__BB0_24:
	setp.ne.s32 	%p12, %r10, 3;
	@%p12 bra 	$L__BB0_26;
	add.s32 	%r29, %r8, %r6;
	mul.wide.s32 	%rd17, %r29, 8;
	add.s64 	%rd18, %rd1, %rd17;
	ld.global.f64 	%fd20, [%rd18];
	neg.f64 	%fd31, %fd20;
	bra.uni 	$L__BB0_27;
$L__BB0_26:
	add.s32 	%r28, %r8, %r6;
	mul.wide.s32 	%rd15, %r28, 8;
	add.s64 	%rd16, %rd1, %rd15;
	ld.global.f64 	%fd31, [%rd16];
$L__BB0_27:
	mul.wide.s32 	%rd19, %r8, 8;
	add.s64 	%rd20, %rd1, %rd19;
	st.global.f64 	[%rd20], %fd31;
	bra.uni 	$L__BB0_30;
$L__BB0_28:
	mad.lo.s32 	%r26, %r6, %r3, %r5;
	mul.wide.s32 	%rd9, %r26, 8;
	add.s64 	%rd10, %rd1, %rd9;
	ld.global.f64 	%fd32, [%rd10];
$L__BB0_29:
	mul.wide.s32 	%rd13, %r8, 8;
	add.s64 	%rd14, %rd1, %rd13;
	st.global.f64 	[%rd14], %fd32;
$L__BB0_30:
	ret;

}
	// .globl	_Z13coll_edge_bndiPdPi
.visible .entry _Z13coll_edge_bndiPdPi(
	.param .u32 _Z13coll_edge_bndiPdPi_param_0,
	.param .u64 .ptr .align 1 _Z13coll_edge_bndiPdPi_param_1,
	.param .u64 .ptr .align 1 _Z13coll_edge_bndiPdPi_param_2
)
{
	.reg .pred 	%p<34>;
	.reg .b32 	%r<83>;
	.reg .b64 	%rd<119>;
	.reg .b64 	%fd<97>;

	ld.param.u32 	%r11, [_Z13coll_edge_bndiPdPi_param_0];
	ld.param.u64 	%rd3, [_Z13coll_edge_bndiPdPi_param_1];
	ld.param.u64 	%rd2, [_Z13coll_edge_bndiPdPi_param_2];
	cvta.to.global.u64 	%rd1, %rd3;
	mov.u32 	%r12, %ctaid.x;
	mov.u32 	%r13, %ntid.x;
	mov.u32 	%r14, %tid.x;
	mad.lo.s32 	%r15, %r12, %r13, %r14;
	add.s32 	%r1, %r15, 1;
	mov.u32 	%r16, %ctaid.y;
	mov.u32 	%r17, %ntid.y;
	mov.u32 	%r18, %tid.y;
	mad.lo.s32 	%r19, %r16, %r17, %r18;
	mov.u32 	%r20, %ctaid.z;
	mov.u32 	%r21, %ntid.z;
	mov.u32 	%r22, %tid.z;
	mad.lo.s32 	%r3, %r20, %r21, %r22;
	setp.gt.s32 	%p1, %r1, %r11;
	max.s32 	%r23, %r19, %r3;
	setp.ge.s32 	%p2, %r23, %r11;
	or.pred  	%p3, %p2, %p1;
	@%p3 bra 	$L__BB1_55;
	cvta.to.global.u64 	%rd4, %rd2;
	add.s32 	%r4, %r11, 2;
	mad.lo.s32 	%r24, %r4, %r19, %r4;
	add.s32 	%r5, %r24, %r1;
	mul.lo.s32 	%r6, %r4, %r4;
	mad.lo.s32 	%r7, %r6, %r3, %r6;
	add.s32 	%r8, %r5, %r7;
	mul.wide.s32 	%rd5, %r8, 4;
	add.s64 	%rd6, %rd4, %rd5;
	ld.global.u32 	%r9, [%rd6];
	add.s32 	%r25, %r9, -11;
	setp.gt.u32 	%p4, %r25, 11;
	@%p4 bra 	$L__BB1_28;
	setp.gt.s32 	%p20, %r9, 15;
	@%p20 bra 	$L__BB1_11;
	setp.gt.s32 	%p28, %r9, 12;
	@%p28 bra 	$L__BB1_7;
	setp.eq.s32 	%p32, %r9, 11;
	@%p32 bra 	$L__BB1_20;
	setp.eq.s32 	%p33, %r9, 12;
	@%p33 bra 	$L__BB1_6;
	bra.uni 	$L__BB1_27;
$L__BB1_6:
	add.s32 	%r76, %r8, -1;
	mul.wide.s32 	%rd105, %r76, 8;
	add.s64 	%rd106, %rd1, %rd105;
	ld.global.f64 	%fd85, [%rd106];
	add.s32 	%r77, %r8, %r4;
	mul.wide.s32 	%rd107, %r77, 8;
	add.s64 	%rd108, %rd1, %rd107;
	ld.global.f64 	%fd86, [%rd108];
	add.f64 	%fd87, %fd85, %fd86;
	mul.f64 	%fd88, %fd87, 0d3FE0000000000000;
	st.global.f64 	[%rd106+8], %fd88;
	bra.uni 	$L__BB1_55;
$L__BB1_7:
	setp.eq.s32 	%p29, %r9, 13;
	@%p29 bra 	$L__BB1_21;
	setp.eq.s32 	%p30, %r9, 14;
	@%p30 bra 	$L__BB1_22;
	setp.eq.s32 	%p31, %r9, 15;
	@%p31 bra 	$L__BB1_10;
	bra.uni 	$L__BB1_27;
$L__BB1_10:
	add.s32 	%r69, %r8, 1;
	mul.wide.s32 	%rd93, %r69, 8;
	add.s64 	%rd94, %rd1, %rd93;
	ld.global.f64 	%fd73, [%rd94];
	mad.lo.s32 	%r70, %r4, %r19, %r1;
	add.s32 	%r71, %r70, %r7;
	mul.wide.s32 	%rd95, %r71, 8;
	add.s64 	%rd96, %rd1, %rd95;
	ld.global.f64 	%fd74, [%rd96];
	add.f64 	%fd75, %fd73, %fd74;
	mul.f64 	%fd76, %fd75, 0d3FE0000000000000;
	st.global.f64 	[%rd94+-8], %fd76;
	bra.uni 	$L__BB1_55;
$L__BB1_11:
	setp.gt.s32 	%p21, %r9, 18;
	@%p21 bra 	$L__BB1_16;
	setp.eq.s32 	%p25, %r9, 16;
	@%p25 bra 	$L__BB1_23;
	setp.eq.s32 	%p26, %r9, 17;
	@%p26 bra 	$L__BB1_24;
	setp.eq.s32 	%p27, %r9, 18;
	@%p27 bra 	$L__BB1_15;
	bra.uni 	$L__BB1_27;
$L__BB1_15:
	add.s32 	%r63, %r8, 1;
	mul.wide.s32 	%rd81, %r63, 8;
	add.s64 	%rd82, %rd1, %rd81;
	ld.global.f64 	%fd61, [%rd82];
	add.s32 	%r64, %r8, %r6;
	mul.wide.s32 	%rd83, %r64, 8;
	add.s64 	%rd84, %rd1, %rd83;
	ld.global.f64 	%fd62, [%rd84];
	add.f64 	%fd63, %fd61, %fd62;
	mul.f64 	%fd64, %fd63, 0d3FE0000000000000;
	st.global.f64 	[%rd82+-8], %fd64;
	bra.uni 	$L__BB1_55;
$L__BB1_16:
	setp.eq.s32 	%p22, %r9, 19;
	@%p22 bra 	$L__BB1_25;
	setp.eq.s32 	%p23, %r9, 20;
	@%p23 bra 	$L__BB1_26;
	setp.eq.s32 	%p24, %r9, 21;
	@%p24 bra 	$L__BB1_19;
	bra.uni 	$L__BB1_27;
$L__BB1_19:
	add.s32 	%r55, %r8, %r4;
	mul.wide.s32 	%rd63, %r55, 8;
	add.s64 	%rd64, %rd1, %rd63;
	ld.global.f64 	%fd49, [%rd64];
	mad.lo.s32 	%r56, %r6, %r3, %r5;
	mul.wide.s32 	%rd65, %r56, 8;
	add.s64 	%rd66, %rd1, %rd65;
	ld.global.f64 	%fd50, [%rd66];
	add.f64 	%fd51, %fd49, %fd50;
	mul.f64 	%fd52, %fd51, 0d3FE0000000000000;
	mul.wide.u32 	%rd67, %r6, 8;
	add.s64 	%rd68, %rd66, %rd67;
	st.global.f64 	[%rd68], %fd52;
	bra.uni 	$L__BB1_55;
$L__BB1_20:
	add.s32 	%r78, %r8, -1;
	mul.wide.s32 	%rd109, %r78, 8;
	add.s64 	%rd110, %rd1, %rd109;
	ld.global.f64 	%fd89, [%rd110];
	mad.lo.s32 	%r79, %r4, %r19, %r1;
	add.s32 	%r80, %r79, %r7;
	mul.wide.s32 	%rd111, %r80, 8;
	add.s64 	%rd112, %rd1, %rd111;
	ld.global.f64 	%fd90, [%rd112];
	add.f64 	%fd91, %fd89, %fd90;
	mul.f64 	%fd92, %fd91, 0d3FE0000000000000;
	st.global.f64 	[%rd110+8], %fd92;
	bra.uni 	$L__BB1_55;
$L__BB1_21:
	add.s32 	%r74, %r8, -1;
	mul.wide.s32 	%rd101, %r74, 8;
	add.s64 	%rd102, %rd1, %rd101;
	ld.global.f64 	%fd81, [%rd102];
	mad.lo.s32 	%r75, %r6, %r3, %r5;
	mul.wide.s32 	%rd103, %r75, 8;
	add.s64 	%rd104, %rd1, %rd103;
	ld.global.f64 	%fd82, [%rd104];
	add.f64 	%fd83, %fd81, %fd82;
	mul.f64 	%fd84, %fd83, 0d3FE0000000000000;
	st.global.f64 	[%rd102+8], %fd84;
	bra.uni 	$L__BB1_55;
$L__BB1_22:
	add.s32 	%r72, %r8, -1;
	mul.wide.s32 	%rd97, %r72, 8;
	add.s64 	%rd98, %rd1, %rd97;
	ld.global.f64 	%fd77, [%rd98];
	add.s32 	%r73, %r8, %r6;
	mul.wide.s32 	%rd99, %r73, 8;
	add.s64 	%rd100, %rd1, %rd99;
	ld.global.f64 	%fd78, [%rd100];
	add.f64 	%fd79, %fd77, %fd78;
	mul.f64 	%fd80, %fd79, 0d3FE0000000000000;
	st.global.f64 	[%rd98+8], %fd80;
	bra.uni 	$L__BB1_55;
$L__BB1_23:
	add.s32 	%r67, %r8, 1;
	mul.wide.s32 	%rd89, %r67, 8;
	add.s64 	%rd90, %rd1, %rd89;
	ld.global.f64 	%fd69, [%rd90];
	add.s32 	%r68, %r8, %r4;
	mul.wide.s32 	%rd91, %r68, 8;
	add.s64 	%rd92, %rd1, %rd91;
	ld.global.f64 	%fd70, [%rd92];
	add.f64 	%fd71, %fd69, %fd70;
	mul.f64 	%fd72, %fd71, 0d3FE0000000000000;
	st.global.f64 	[%rd90+-8], %fd72;
	bra.uni 	$L__BB1_55;
$L__BB1_24:
	add.s32 	%r65, %r8, 1;
	mul.wide.s32 	%rd85, %r65, 8;
	add.s64 	%rd86, %rd1, %rd85;
	ld.global.f64 	%fd65, [%rd86];
	mad.lo.s32 	%r66, %r6, %r3, %r5;
	mul.wide.s32 	%rd87, %r66, 8;
	add.s64 	%rd88, %rd1, %rd87;
	ld.global.f64 	%fd66, [%rd88];
	add.f64 	%fd67, %fd65, %fd66;
	mul.f64 	%fd68, %fd67, 0d3FE0000000000000;
	st.global.f64 	[%rd86+-8], %fd68;
	bra.uni 	$L__BB1_55;
$L__BB1_25:
	mad.lo.s32 	%r60, %r4, %r19, %r1;
	add.s32 	%r61, %r60, %r7;
	mul.wide.s32 	%rd75, %r61, 8;
	add.s64 	%rd76, %rd1, %rd75;
	ld.global.f64 	%fd57, [%rd76];
	mad.lo.s32 	%r62, %r6, %r3, %r5;
	mul.wide.s32 	%rd77, %r62, 8;
	add.s64 	%rd78, %rd1, %rd77;
	ld.global.f64 	%fd58, [%rd78];
	add.f64 	%fd59, %fd57, %fd58;
	mul.f64 	%fd60, %fd59, 0d3FE0000000000000;
	mul.wide.u32 	%rd79, %r6, 8;
	add.s64 	%rd80, %rd78, %rd79;
	st.global.f64 	[%rd80], %fd60;
	bra.uni 	$L__BB1_55;
$L__BB1_26:
	mad.lo.s32 	%r57, %r4, %r19, %r1;
	add.s32 	%r58, %r57, %r7;
	mul.wide.s32 	%rd69, %r58, 8;
	add.s64 	%rd70, %rd1, %rd69;
	ld.global.f64 	%fd53, [%rd70];
	add.s32 	%r59, %r8, %r6;
	mul.wide.s32 	%rd71, %r59, 8;
	add.s64 	%rd72, %rd1, %rd71;
	ld.global.f64 	%fd54, [%rd72];
	add.f64 	%fd55, %fd53, %fd54;
	mul.f64 	%fd56, %fd55, 0d3FE0000000000000;
	mul.wide.s32 	%rd73, %r4, 8;
	add.s64 	%rd74, %rd70, %rd73;
	st.global.f64 	[%rd74], %fd56;
	bra.uni 	$L__BB1_55;
$L__BB1_27:
	add.s32 	%r81, %r8, %r4;
	mul.wide.s32 	%rd113, %r81, 8;
	add.s64 	%rd114, %rd1, %rd113;
	ld.global.f64 	%fd93, [%rd114];
	add.s32 	%r82, %r8, %r6;
	mul.wide.s32 	%rd115, %r82, 8;
	add.s64 	%rd116, %rd1, %rd115;
	ld.global.f64 	%fd94, [%rd116];
	add.f64 	%fd95, %fd93, %fd94;
	mul.f64 	%fd96, %fd95, 0d3FE0000000000000;
	mul.wide.s32 	%rd117, %r8, 8;
	add.s64 	%rd118, %rd1, %rd117;
	st.global.f64 	[%rd118], %fd96;
	bra.uni 	$L__BB1_55;
$L__BB1_28:
	add.s32 	%r26, %r9, -37;
	setp.gt.u32 	%p5, %r26, 11;
	@%p5 bra 	$L__BB1_55;
	setp.gt.s32 	%p6, %r9, 41;
	@%p6 bra 	$L__BB1_38;
	setp.gt.s32 	%p14, %r9, 38;
	@%p14 bra 	$L__BB1_34;
	setp.eq.s32 	%p18, %r9, 37;
	@%p18 bra 	$L__BB1_47;
	setp.eq.s32 	%p19, %r9, 38;
	@%p19 bra 	$L__BB1_33;
	bra.uni 	$L__BB1_54;
$L__BB1_33:
	add.s32 	%r47, %r8, 1;
	mul.wide.s32 	%rd49, %r47, 8;
	add.s64 	%rd50, %rd1, %rd49;
	ld.global.f64 	%fd37, [%rd50];
	mad.lo.s32 	%r48, %r4, %r19, %r1;
	add.s32 	%r49, %r48, %r7;
	mul.wide.s32 	%rd51, %r49, 8;
	add.s64 	%rd52, %rd1, %rd51;
	ld.global.f64 	%fd38, [%rd52];
	add.f64 	%fd39, %fd37, %fd38;
	mul.f64 	%fd40, %fd39, 0d3FE0000000000000;
	st.global.f64 	[%rd50+-8], %fd40;
	bra.uni 	$L__BB1_55;
$L__BB1_34:
	setp.eq.s32 	%p15, %r9, 39;
	@%p15 bra 	$L__BB1_48;
	setp.eq.s32 	%p16, %r9, 40;
	@%p16 bra 	$L__BB1_49;
	setp.eq.s32 	%p17, %r9, 41;
	@%p17 bra 	$L__BB1_37;
	bra.uni 	$L__BB1_54;
$L__BB1_37:
	add.s32 	%r41, %r8, -1;
	mul.wide.s32 	%rd37, %r41, 8;
	add.s64 	%rd38, %rd1, %rd37;
	ld.global.f64 	%fd25, [%rd38];
	add.s32 	%r42, %r8, %r4;
	mul.wide.s32 	%rd39, %r42, 8;
	add.s64 	%rd40, %rd1, %rd39;
	ld.global.f64 	%fd26, [%rd40];
	add.f64 	%fd27, %fd25, %fd26;
	mul.f64 	%fd28, %fd27, 0d3FE0000000000000;
	st.global.f64 	[%rd38+8], %fd28;
	bra.uni 	$L__BB1_55;
$L__BB1_38:
	setp.gt.s32 	%p7, %r9, 44;
	@%p7 bra 	$L__BB1_43;
	setp.eq.s32 	%p11, %r9, 42;
	@%p11 bra 	$L__BB1_50;
	setp.eq.s32 	%p12, %r9, 43;
	@%p12 bra 	$L__BB1_51;
	setp.eq.s32 	%p13, %r9, 44;
	@%p13 bra 	$L__BB1_42;
	bra.uni 	$L__BB1_54;
$L__BB1_42:
	add.s32 	%r34, %r8, -1;
	mul.wide.s32 	%rd25, %r34, 8;
	add.s64 	%rd26, %rd1, %rd25;
	ld.global.f64 	%fd13, [%rd26];
	mad.lo.s32 	%r35, %r6, %r3, %r5;
	mul.wide.s32 	%rd27, %r35, 8;
	add.s64 	%rd28, %rd1, %rd27;
	ld.global.f64 	%fd14, [%rd28];
	add.f64 	%fd15, %fd13, %fd14;
	mul.f64 	%fd16, %fd15, 0d3FE0000000000000;
	st.global.f64 	[%rd26+8], %fd16;
	bra.uni 	$L__BB1_55;
$L__BB1_43:
	setp.eq.s32 	%p8, %r9, 45;
	@%p8 bra 	$L__BB1_52;
	setp.eq.s32 	%p9, %r9, 46;
	@%p9 bra 	$L__BB1_53;
	setp.eq.s32 	%p10, %r9, 47;
	@%p10 bra 	$L__BB1_46;
	bra.uni 	$L__BB1_54;
$L__BB1_46:
	mad.lo.s32 	%r27, %r4, %r19, %r1;
	add.s32 	%r28, %r27, %r7;
	mul.wide.s32 	%rd7, %r28, 8;
	add.s64 	%rd8, %rd1, %rd7;
	ld.global.f64 	%fd1, [%rd8];
	add.s32 	%r29, %r8, %r6;
	mul.wide.s32 	%rd9, %r29, 8;
	add.s64 	%rd10, %rd1, %rd9;
	ld.global.f64 	%fd2, [%rd10];
	add.f64 	%fd3, %fd1, %fd2;
	mul.f64 	%fd4, %fd3, 0d3FE0000000000000;
	mul.wide.s32 	%rd11, %r4, 8;
	add.s64 	%rd12, %rd8, %rd11;
	st.global.f64 	[%rd12], %fd4;
	bra.uni 	$L__BB1_55;
$L__BB1_47:
	add.s32 	%r50, %r8, 1;
	mul.wide.s32 	%rd53, %r50, 8;
	add.s64 	%rd54, %rd1, %rd53;
	ld.global.f64 	%fd41, [%rd54];
	add.s32 	%r51, %r8, %r4;
	mul.wide.s32 	%rd55, %r51, 8;
	add.s64 	%rd56, %rd1, %rd55;
	ld.global.f64 	%fd42, [%rd56];
	add.f64 	%fd43, %fd41, %fd42;
	mul.f64 	%fd44, %fd43, 0d3FE0000000000000;
	st.global.f64 	[%rd54+-8], %fd44;
	bra.uni 	$L__BB1_55;
$L__BB1_48:
	add.s32 	%r45, %r8, 1;
	mul.wide.s32 	%rd45, %r45, 8;
	add.s64 	%rd46, %rd1, %rd45;
	ld.global.f64 	%fd33, [%rd46];
	add.s32 	%r46, %r8, %r6;
	mul.wide.s32 	%rd47, %r46, 8;
	add.s64 	%rd48, %rd1, %rd47;
	ld.global.f64 	%fd34, [%rd48];
	add.f64 	%fd35, %fd33, %fd34;
	mul.f64 	%fd36, %fd35, 0d3FE0000000000000;
	st.global.f64 	[%rd46+-8], %fd36;
	bra.uni 	$L__BB1_55;
$L__BB1_49:
	add.s32 	%r43, %r8, 1;
	mul.wide.s32 	%rd41, %r43, 8;
	add.s64 	%rd42, %rd1, %rd41;
	ld.global.f64 	%fd29, [%rd42];
	mad.lo.s32 	%r44, %r6, %r3, %r5;
	mul.wide.s32 	%rd43, %r44, 8;
	add.s64 	%rd44, %rd1, %rd43;
	ld.global.f64 	%fd30, [%rd44];
	add.f64 	%fd31, %fd29, %fd30;
	mul.f64 	%fd32, %fd31, 0d3FE0000000000000;
	st.global.f64 	[%rd42+-8], %fd32;
	bra.uni 	$L__BB1_55;
$L__BB1_50:
	add.s32 	%r38, %r8, -1;
	mul.wide.s32 	%rd33, %r38, 8;
	add.s64 	%rd34, %rd1, %rd33;
	ld.global.f64 	%fd21, [%rd34];
	mad.lo.s32 	%r39, %r4, %r19, %r1;
	add.s32 	%r40, %r39, %r7;
	mul.wide.s32 	%rd35, %r40, 8;
	add.s64 	%rd36, %rd1, %rd35;
	ld.global.f64 	%fd22, [%rd36];
	add.f64 	%fd23, %fd21, %fd22;
	mul.f64 	%fd24, %fd23, 0d3FE0000000000000;
	st.global.f64 	[%rd34+8], %fd24;
	bra.uni 	$L__BB1_55;
$L__BB1_51:
	add.s32 	%r36, %r8, -1;
	mul.wide.s32 	%rd29, %r36, 8;
	add.s64 	%rd30, %rd1, %rd29;
	ld.global.f64 	%fd17, [%rd30];
	add.s32 	%r37, %r8, %r6;
	mul.wide.s32 	%rd31, %r37, 8;
	add.s64 	%rd32, %rd1, %rd31;
	ld.global.f64 	%fd18, [%rd32];
	add.f64 	%fd19, %fd17, %fd18;
	mul.f64 	%fd20, %fd19, 0d3FE0000000000000;
	st.global.f64 	[%rd30+8], %fd20;
	bra.uni 	$L__BB1_55;
$L__BB1_52:
	add.s32 	%r32, %r8, %r4;
	mul.wide.s32 	%rd19, %r32, 8;
	add.s64 	%rd20, %rd1, %rd19;
	ld.global.f64 	%fd9, [%rd20];
	add.s32 	%r33, %r8, %r6;
	mul.wide.s32 	%rd21, %r33, 8;
	add.s64 	%rd22, %rd1, %rd21;
	ld.global.f64 	%fd10, [%rd22];
	add.f64 	%fd11, %fd9, %fd10;
	mul.f64 	%fd12, %fd11, 0d3FE0000000000000;
	mul.wide.s32 	%rd23, %r8, 8;
	add.s64 	%rd24, %rd1, %rd23;
	st.global.f64 	[%rd24], %fd12;
	bra.uni 	$L__BB1_55;
$L__BB1_53:
	add.s32 	%r30, %r8, %r4;
	mul.wide.s32 	%rd13, %r30, 8;
	add.s64 	%rd14, %rd1, %rd13;
	ld.global.f64 	%fd5, [%rd14];
	mad.lo.s32 	%r31, %r6, %r3, %r5;
	mul.wide.s32 	%rd15, %r31, 8;
	add.s64 	%rd16, %rd1, %rd15;
	ld.global.f64 	%fd6, [%rd16];
	add.f64 	%fd7, %fd5, %fd6;
	mul.f64 	%fd8, %fd7, 0d3FE0000000000000;
	mul.wide.u32 	%rd17, %r6, 8;
	add.s64 	%rd18, %rd16, %rd17;
	st.global.f64 	[%rd18], %fd8;
	bra.uni 	$L__BB1_55;
$L__BB1_54:
	mad.lo.s32 	%r52, %r4, %r19, %r1;
	add.s32 	%r53, %r52, %r7;
	mul.wide.s32 	%rd57, %r53, 8;
	add.s64 	%rd58, %rd1, %rd57;
	ld.global.f64 	%fd45, [%rd58];
	mad.lo.s32 	%r54, %r6, %r3, %r5;
	mul.wide.s32 	%rd59, %r54, 8;
	add.s64 	%rd60, %rd1, %rd59;
	ld.global.f64 	%fd46, [%rd60];
	add.f64 	%fd47, %fd45, %fd46;
	mul.f64 	%fd48, %fd47, 0d3FE0000000000000;
	mul.wide.u32 	%rd61, %r6, 8;
	add.s64 	%rd62, %rd60, %rd61;
	st.global.f64 	[%rd62], %fd48;
$L__BB1_55:
	ret;

}
	// .globl	_Z15coll_corner_bndiPdPi
.visible .entry _Z15coll_corner_bndiPdPi(
	.param .u32 _Z15coll_corner_bndiPdPi_param_0,
	.param .u64 .ptr .align 1 _Z15coll_corner_bndiPdPi_param_1,
	.param .u64 .ptr .align 1 _Z15coll_corner_bndiPdPi_param_2
)
{


	ret;

}


// ===== COMPILED SASS (sm_100) =====

	.target	sm_100

	.elftype	@"ET_EXEC"


//--------------------- .note.nv.tkinfo           --------------------------
	.section	.note.nv.tkinfo,"",@"SHT_NOTE"
	.sectionflags	@"SHF_NOTE_NV_TKINFO"
	.tkinfo
        /*0018*/ 	.word	0x00000002
        /*0030*/ 	.string	""
        /*0030*/ 	.string	"ptxas"
        /*0030*/ 	.string	"Cuda compilation tools, release 13.0, V13.0.88"
        /*0030*/ 	.string	"Build cuda_13.0.r13.0/compiler.36424714_0"
        /*0030*/ 	.string	"-arch sm_100 -m 64 "



//--------------------- .note.nv.cuinfo           --------------------------
	.section	.note.nv.cuinfo,"",@"SHT_NOTE"
	.sectionflags	@"SHF_NOTE_NV_CUINFO"
        /*0018*/ 	.short	0x0002
        /*001a*/ 	.short	0x0064
        /*001c*/ 	.short	0x0082
	.zero		2


//--------------------- .nv.info                  --------------------------
	.section	.nv.info,"",@"SHT_CUDA_INFO"
	.align	4


	//----- nvinfo : EIATTR_REGCOUNT
	.align		4
        /*0000*/ 	.byte	0x04, 0x2f
        /*0002*/ 	.short	(.L_1 - .L_0)
	.align		4
.L_0:
        /*0004*/ 	.word	index@(_Z14coll_plane_bndiiPdPi)
        /*0008*/ 	.word	0x00000010


	//----- nvinfo : EIATTR_FRAME_SIZE
	.align		4
.L_1:
        /*000c*/ 	.byte	0x04, 0x11
        /*000e*/ 	.short	(.L_3 - .L_2)
	.align		4
.L_2:
        /*0010*/ 	.word	index@(_Z14coll_plane_bndiiPdPi)
        /*0014*/ 	.word	0x00000000


	//----- nvinfo : EIATTR_REGCOUNT
	.align		4
.L_3:
        /*0018*/ 	.byte	0x04, 0x2f
        /*001a*/ 	.short	(.L_5 - .L_4)
	.align		4
.L_4:
        /*001c*/ 	.word	index@(_Z13coll_edge_bndiPdPi)
        /*0020*/ 	.word	0x0000000e


	//----- nvinfo : EIATTR_FRAME_SIZE
	.align		4
.L_5:
        /*0024*/ 	.byte	0x04, 0x11
        /*0026*/ 	.short	(.L_7 - .L_6)
	.align		4
.L_6:
        /*0028*/ 	.word	index@(_Z13coll_edge_bndiPdPi)
        /*002c*/ 	.word	0x00000000


	//----- nvinfo : EIATTR_REGCOUNT
	.align		4
.L_7:
        /*0030*/ 	.byte	0x04, 0x2f
        /*0032*/ 	.short	(.L_9 - .L_8)
	.align		4
.L_8:
        /*0034*/ 	.word	index@(_Z15coll_corner_bndiPdPi)
        /*0038*/ 	.word	0x00000004


	//----- nvinfo : EIATTR_FRAME_SIZE
	.align		4
.L_9:
        /*003c*/ 	.byte	0x04, 0x11
        /*003e*/ 	.short	(.L_11 - .L_10)
	.align		4
.L_10:
        /*0040*/ 	.word	index@(_Z15coll_corner_bndiPdPi)
        /*0044*/ 	.word	0x00000000


	//----- nvinfo : EIATTR_MIN_STACK_SIZE
	.align		4
.L_11:
        /*0048*/ 	.byte	0x04, 0x12
        /*004a*/ 	.short	(.L_13 - .L_12)
	.align		4
.L_12:
        /*004c*/ 	.word	index@(_Z15coll_corner_bndiPdPi)
        /*0050*/ 	.word	0x00000000


	//----- nvinfo : EIATTR_MIN_STACK_SIZE
	.align		4
.L_13:
        /*0054*/ 	.byte	0x04, 0x12
        /*0056*/ 	.short	(.L_15 - .L_14)
	.align		4
.L_14:
        /*0058*/ 	.word	index@(_Z13coll_edge_bndiPdPi)
        /*005c*/ 	.word	0x00000000


	//----- nvinfo : EIATTR_MIN_STACK_SIZE
	.align		4
.L_15:
        /*0060*/ 	.byte	0x04, 0x12
        /*0062*/ 	.short	(.L_17 - .L_16)
	.align		4
.L_16:
        /*0064*/ 	.word	index@(_Z14coll_plane_bndiiPdPi)
        /*0068*/ 	.word	0x00000000
.L_17:


//--------------------- .nv.compat                --------------------------
	.section	.nv.compat,"",@"SHT_CUDA_COMPAT_INFO"
	.align	4
        /*0000*/ 	.byte	0x02, 0x09, 0x00, 0x00, 0x02, 0x02, 0x01, 0x00, 0x02, 0x05, 0x05, 0x00, 0x03, 0x07, 0x01, 0x01
        /*0010*/ 	.byte	0x02, 0x03, 0x00, 0x00, 0x02, 0x06, 0x01, 0x00, 0x04, 0x0b, 0x08, 0x00, 0x01, 0x00, 0x00, 0x00
        /*0020*/ 	.byte	0x00, 0x00, 0x00, 0x00


//--------------------- .nv.info._Z15coll_corner_bndiPdPi --------------------------
	.section	.nv.info._Z15coll_corner_bndiPdPi,"",@"SHT_CUDA_INFO"
	.sectionflags	@""
	.align	4


	//----- nvinfo : EIATTR_CUDA_API_VERSION
	.align		4
        /*0000*/ 	.byte	0x04, 0x37
        /*0002*/ 	.short	(.L_19 - .L_18)
.L_18:
        /*0004*/ 	.word	0x00000082


	//----- nvinfo : EIATTR_KPARAM_INFO
	.align		4
.L_19:
        /*0008*/ 	.byte	0x04, 0x17
        /*000a*/ 	.short	(.L_21 - .L_20)
.L_20:
        /*000c*/ 	.word	0x00000000
        /*0010*/ 	.short	0x0002
        /*0012*/ 	.short	0x0010
        /*0014*/ 	.byte	0x00, 0xf5, 0x21, 0x00


	//----- nvinfo : EIATTR_KPARAM_INFO
	.align		4
.L_21:
        /*0018*/ 	.byte	0x04, 0x17
        /*001a*/ 	.short	(.L_23 - .L_22)
.L_22:
        /*001c*/ 	.word	0x00000000
        /*0020*/ 	.short	0x0001
        /*0022*/ 	.short	0x0008
        /*0024*/ 	.byte	0x00, 0xf5, 0x21, 0x00


	//----- nvinfo : EIATTR_KPARAM_INFO
	.align		4
.L_23:
        /*0028*/ 	.byte	0x04, 0x17
        /*002a*/ 	.short	(.L_25 - .L_24)
.L_24:
        /*002c*/ 	.word	0x00000000
        /*0030*/ 	.short	0x0000
        /*0032*/ 	.short	0x0000
        /*0034*/ 	.byte	0x00, 0xf0, 0x11, 0x00


	//----- nvinfo : EIATTR_SPARSE_MMA_MASK
	.align		4
.L_25:
        /*0038*/ 	.byte	0x03, 0x50
        /*003a*/ 	.short	0x0000


	//----- nvinfo : EIATTR_MAXREG_COUNT
	.align		4
        /*003c*/ 	.byte	0x03, 0x1b
        /*003e*/ 	.short	0x00ff


	//----- nvinfo : EIATTR_MERCURY_ISA_VERSION
	.align		4
        /*0040*/ 	.byte	0x03, 0x5f
        /*0042*/ 	.short	0x0101


	//----- nvinfo : EIATTR_VRC_CTA_INIT_COUNT
	.align		4
        /*0044*/ 	.byte	0x02, 0x4a
	.zero		1
	.zero		1


	//----- nvinfo : EIATTR_EXIT_INSTR_OFFSETS
	.align		4
        /*0048*/ 	.byte	0x04, 0x1c
        /*004a*/ 	.short	(.L_27 - .L_26)


	//   ....[0]....
.L_26:
        /*004c*/ 	.word	0x00000010


	//----- nvinfo : EIATTR_CBANK_PARAM_SIZE
	.align		4
.L_27:
        /*0050*/ 	.byte	0x03, 0x19
        /*0052*/ 	.short	0x0018


	//----- nvinfo : EIATTR_PARAM_CBANK
	.align		4
        /*0054*/ 	.byte	0x04, 0x0a
        /*0056*/ 	.short	(.L_29 - .L_28)
	.align		4
.L_28:
        /*0058*/ 	.word	index@(.nv.constant0._Z15coll_corner_bndiPdPi)
        /*005c*/ 	.short	0x0380
        /*005e*/ 	.short	0x0018


	//----- nvinfo : EIATTR_SW_WAR
	.align		4
.L_29:
        /*0060*/ 	.byte	0x04, 0x36
        /*0062*/ 	.short	(.L_31 - .L_30)
.L_30:
        /*0064*/ 	.word	0x00000008
.L_31:


//--------------------- .nv.info._Z13coll_edge_bndiPdPi --------------------------
	.section	.nv.info._Z13coll_edge_bndiPdPi,"",@"SHT_CUDA_INFO"
	.sectionflags	@""
	.align	4


	//----- nvinfo : EIATTR_CUDA_API_VERSION
	.align		4
        /*0000*/ 	.byte	0x04, 0x37
        /*0002*/ 	.short	(.L_33 - .L_32)
.L_32:
        /*0004*/ 	.word	0x00000082


	//----- nvinfo : EIATTR_KPARAM_INFO
	.align		4
.L_33:
        /*0008*/ 	.byte	0x04, 0x17
        /*000a*/ 	.short	(.L_35 - .L_34)
.L_34:
        /*000c*/ 	.word	0x00000000
        /*0010*/ 	.short	0x0002
        /*0012*/ 	.short	0x0010
        /*0014*/ 	.byte	0x00, 0xf5, 0x21, 0x00


	//----- nvinfo : EIATTR_KPARAM_INFO
	.align		4
.L_35:
        /*0018*/ 	.byte	0x04, 0x17
        /*001a*/ 	.short	(.L_37 - .L_36)
.L_36:
        /*001c*/ 	.word	0x00000000
        /*0020*/ 	.short	0x0001
        /*0022*/ 	.short	0x0008
        /*0024*/ 	.byte	0x00, 0xf5, 0x21, 0x00


	//----- nvinfo : EIATTR_KPARAM_INFO
	.align		4
.L_37:
        /*0028*/ 	.byte	0x04, 0x17
        /*002a*/ 	.short	(.L_39 - .L_38)
.L_38:
        /*002c*/ 	.word	0x00000000
        /*0030*/ 	.short	0x0000
        /*0032*/ 	.short	0x0000
        /*0034*/ 	.byte	0x00, 0xf0, 0x11, 0x00


	//----- nvinfo : EIATTR_SPARSE_MMA_MASK
	.align		4
.L_39:
        /*0038*/ 	.byte	0x03, 0x50
        /*003a*/ 	.short	0x0000


	//----- nvinfo : EIATTR_MAXREG_COUNT
	.align		4
        /*003c*/ 	.byte	0x03, 0x1b
        /*003e*/ 	.short	0x00ff


	//----- nvinfo : EIATTR_MERCURY_ISA_VERSION
	.align		4
        /*0040*/ 	.byte	0x03, 0x5f
        /*0042*/ 	.short	0x0101


	//----- nvinfo : EIATTR_VRC_CTA_INIT_COUNT
	.align		4
        /*0044*/ 	.byte	0x02, 0x4a
	.zero		1
	.zero		1


	//----- nvinfo : EIATTR_EXIT_INSTR_OFFSETS
	.align		4
        /*0048*/ 	.byte	0x04, 0x1c
        /*004a*/ 	.short	(.L_41 - .L_40)


	//   ....[0]....
.L_40:
        /*004c*/ 	.word	0x00000120


	//   ....[1]....
        /*0050*/ 	.word	0x00000350


	//   ....[2]....
        /*0054*/ 	.word	0x00000410


	//   ....[3]....
        /*0058*/ 	.word	0x00000530


	//   ....[4]....
        /*005c*/ 	.word	0x000005e0


	//   ....[5]....
        /*0060*/ 	.word	0x00000690


	//   ....[6]....
        /*0064*/ 	.word	0x000007c0


	//   ....[7]....
        /*0068*/ 	.word	0x00000870


	//   ....[8]....
        /*006c*/ 	.word	0x00000920


	//   ....[9]....
        /*0070*/ 	.word	0x00000a40


	//   ....[10]....
        /*0074*/ 	.word	0x00000b10


	//   ....[11]....
        /*0078*/ 	.word	0x00000be0


	//   ....[12]....
        /*007c*/ 	.word	0x00000cb0


	//   ....[13]....
        /*0080*/ 	.word	0x00000ce0


	//   ....[14]....
        /*0084*/ 	.word	0x00000e50


	//   ....[15]....
        /*0088*/ 	.word	0x00000f00


	//   ....[16]....
        /*008c*/ 	.word	0x00001010


	//   ....[17]....
        /*0090*/ 	.word	0x000010c0


	//   ....[18]....
        /*0094*/ 	.word	0x00001170


	//   ....[19]....
        /*0098*/ 	.word	0x000012a0


	//   ....[20]....
        /*009c*/ 	.word	0x00001360


	//   ....[21]....
        /*00a0*/ 	.word	0x00001410


	//   ....[22]....
        /*00a4*/ 	.word	0x00001540


	//   ....[23]....
        /*00a8*/ 	.word	0x00001600


	//   ....[24]....
        /*00ac*/ 	.word	0x000016c0


	//   ....[25]....
        /*00b0*/ 	.word	0x000017a0


	//----- nvinfo : EIATTR_INDIRECT_BRANCH_TARGETS
	.align		4
.L_41:
        /*00b4*/ 	.byte	0x04, 0x34
        /*00b6*/ 	.short	(.L_43 - .L_42)


	//   ....[0]....
.L_42:
        /*00b8*/ 	.word	.L_x_16@srel
        /*00bc*/ 	.short	0x0
        /*00be*/ 	.short	0x0
        /*00c0*/ 	.word	0x3
        /*00c4*/ 	.word	.L_x_17@srel
        /*00c8*/ 	.word	.L_x_18@srel
        /*00cc*/ 	.word	.L_x_19@srel


	//   ....[1]....
        /*00d0*/ 	.word	.L_x_20@srel
        /*00d4*/ 	.short	0x0
        /*00d6*/ 	.short	0x0
        /*00d8*/ 	.word	0x4
        /*00dc*/ 	.word	.L_x_21@srel
        /*00e0*/ 	.word	.L_x_22@srel
        /*00e4*/ 	.word	.L_x_23@srel
        /*00e8*/ 	.word	.L_x_19@srel


	//   ....[2]....
        /* <DEDUP_REMOVED lines=8> */


	//   ....[3]....
        /* <DEDUP_REMOVED lines=8> */


	//   ....[4]....
        /*0124*/ 	.word	.L_x_35@srel
        /*0128*/ 	.short	0x0
        /*012a*/ 	.short	0x0
        /*012c*/ 	.word	0x3
        /*0130*/ 	.word	.L_x_36@srel
        /*0134*/ 	.word	.L_x_37@srel
        /*0138*/ 	.word	.L_x_38@srel


	//   ....[5]....
        /* <DEDUP_REMOVED lines=8> */


	//   ....[6]....
        /* <DEDUP_REMOVED lines=8> */


	//   ....[7]....
        /* <DEDUP_REMOVED lines=8> */


	//----- nvinfo : EIATTR_CRS_STACK_SIZE
	.align		4
.L_43:
        /*0190*/ 	.byte	0x04, 0x1e
        /*0192*/ 	.short	(.L_45 - .L_44)
.L_44:
        /*0194*/ 	.word	0x00000000


	//----- nvinfo : EIATTR_CBANK_PARAM_SIZE
	.align		4
.L_45:
        /*0198*/ 	.byte	0x03, 0x19
        /*019a*/ 	.short	0x0018


	//----- nvinfo : EIATTR_PARAM_CBANK
	.align		4
        /*019c*/ 	.byte	0x04, 0x0a
        /*019e*/ 	.short	(.L_47 - .L_46)
	.align		4
.L_46:
        /*01a0*/ 	.word	index@(.nv.constant0._Z13coll_edge_bndiPdPi)
        /*01a4*/ 	.short	0x0380
        /*01a6*/ 	.short	0x0018


	//----- nvinfo : EIATTR_SW_WAR
	.align		4
.L_47:
        /*01a8*/ 	.byte	0x04, 0x36
        /*01aa*/ 	.short	(.L_49 - .L_48)
.L_48:
        /*01ac*/ 	.word	0x00000008
.L_49:


//--------------------- .nv.info._Z14coll_plane_bndiiPdPi --------------------------
	.section	.nv.info._Z14coll_plane_bndiiPdPi,"",@"SHT_CUDA_INFO"
	.sectionflags	@""
	.align	4


	//----- nvinfo : EIATTR_CUDA_API_VERSION
	.align		4
        /*0000*/ 	.byte	0x04, 0x37
        /*0002*/ 	.short	(.L_51 - .L_50)
.L_50:
        /*0004*/ 	.word	0x00000082


	//----- nvinfo : EIATTR_KPARAM_INFO
	.align		4
.L_51:
        /*0008*/ 	.byte	0x04, 0x17
        /*000a*/ 	.short	(.L_53 - .L_52)
.L_52:
        /*000c*/ 	.word	0x00000000
        /*0010*/ 	.short	0x0003
        /*0012*/ 	.short	0x0010
        /*0014*/ 	.byte	0x00, 0xf5, 0x21, 0x00


	//----- nvinfo : EIATTR_KPARAM_INFO
	.align		4
.L_53:
        /*0018*/ 	.byte	0x04, 0x17
        /*001a*/ 	.short	(.L_55 - .L_54)
.L_54:
        /*001c*/ 	.word	0x00000000
        /*0020*/ 	.short	0x0002
        /*0022*/ 	.short	0x0008
        /*0024*/ 	.byte	0x00, 0xf5, 0x21, 0x00


	//----- nvinfo : EIATTR_KPARAM_INFO
	.align		4
.L_55:
        /*0028*/ 	.byte	0x04, 0x17
        /*002a*/ 	.short	(.L_57 - .L_56)
.L_56:
        /*002c*/ 	.word	0x00000000
        /*0030*/ 	.short	0x0001
        /*0032*/ 	.short	0x0004
        /*0034*/ 	.byte	0x00, 0xf0, 0x11, 0x00


	//----- nvinfo : EIATTR_KPARAM_INFO
	.align		4
.L_57:
        /*0038*/ 	.byte	0x04, 0x17
        /*003a*/ 	.short	(.L_59 - .L_58)
.L_58:
        /*003c*/ 	.word	0x00000000
        /*0040*/ 	.short	0x0000
        /*0042*/ 	.short	0x0000
        /*0044*/ 	.byte	0x00, 0xf0, 0x11, 0x00


	//----- nvinfo : EIATTR_SPARSE_MMA_MASK
	.align		4
.L_59:
        /*0048*/ 	.byte	0x03, 0x50
        /*004a*/ 	.short	0x0000


	//----- nvinfo : EIATTR_MAXREG_COUNT
	.align		4
        /*004c*/ 	.byte	0x03, 0x1b
        /*004e*/ 	.short	0x00ff


	//----- nvinfo : EIATTR_MERCURY_ISA_VERSION
	.align		4
        /*0050*/ 	.byte	0x03, 0x5f
        /*0052*/ 	.short	0x0101


	//----- nvinfo : EIATTR_VRC_CTA_INIT_COUNT
	.align		4
        /*0054*/ 	.byte	0x02, 0x4a
	.zero		1
	.zero		1


	//----- nvinfo : EIATTR_EXIT_INSTR_OFFSETS
	.align		4
        /*0058*/ 	.byte	0x04, 0x1c
        /*005a*/ 	.short	(.L_61 - .L_60)


	//   ....[0]....
.L_60:
        /*005c*/ 	.word	0x00000120


	//   ....[1]....
        /*0060*/ 	.word	0x00000310


	//   ....[2]....
        /*0064*/ 	.word	0x000003b0


	//   ....[3]....
        /*0068*/ 	.word	0x000003e0


	//   ....[4]....
        /*006c*/ 	.word	0x00000480


	//   ....[5]....
        /*0070*/ 	.word	0x000004b0


	//   ....[6]....
        /*0074*/ 	.word	0x000005e0


	//   ....[7]....
        /*0078*/ 	.word	0x000006b0


	//   ....[8]....
        /*007c*/ 	.word	0x00000770


	//----- nvinfo : EIATTR_INDIRECT_BRANCH_TARGETS
	.align		4
.L_61:
        /*0080*/ 	.byte	0x04, 0x34
        /*0082*/ 	.short	(.L_63 - .L_62)


	//   ....[0]....
.L_62:
        /* <DEDUP_REMOVED lines=8> */


	//   ....[1]....
        /* <DEDUP_REMOVED lines=8> */


	//----- nvinfo : EIATTR_CRS_STACK_SIZE
	.align		4
.L_63:
        /*00bc*/ 	.byte	0x04, 0x1e
        /*00be*/ 	.short	(.L_65 - .L_64)
.L_64:
        /*00c0*/ 	.word	0x00000000


	//----- nvinfo : EIATTR_CBANK_PARAM_SIZE
	.align		4
.L_65:
        /*00c4*/ 	.byte	0x03, 0x19
        /*00c6*/ 	.short	0x0018


	//----- nvinfo : EIATTR_PARAM_CBANK
	.align		4
        /*00c8*/ 	.byte	0x04, 0x0a
        /*00ca*/ 	.short	(.L_67 - .L_66)
	.align		4
.L_66:
        /*00cc*/ 	.word	index@(.nv.constant0._Z14coll_plane_bndiiPdPi)
        /*00d0*/ 	.short	0x0380
        /*00d2*/ 	.short	0x0018


	//----- nvinfo : EIATTR_SW_WAR
	.align		4
.L_67:
        /*00d4*/ 	.byte	0x04, 0x36
        /*00d6*/ 	.short	(.L_69 - .L_68)
.L_68:
        /*00d8*/ 	.word	0x00000008
.L_69:


//--------------------- .nv.callgraph             --------------------------
	.section	.nv.callgraph,"",@"SHT_CUDA_CALLGRAPH"
	.align	4
	.sectionentsize	8
	.align		4
        /*0000*/ 	.word	0x00000000
	.align		4
        /*0004*/ 	.word	0xffffffff
	.align		4
        /*0008*/ 	.word	0x00000000
	.align		4
        /*000c*/ 	.word	0xfffffffe
	.align		4
        /*0010*/ 	.word	0x00000000
	.align		4
        /*0014*/ 	.word	0xfffffffd
	.align		4
        /*0018*/ 	.word	0x00000000
	.align		4
        /*001c*/ 	.word	0xfffffffc


//--------------------- .nv.constant2._Z13coll_edge_bndiPdPi --------------------------
	.section	.nv.constant2._Z13coll_edge_bndiPdPi,"a",@progbits
	.sectionflags	@""
	.align	4
.nv.constant2._Z13coll_edge_bndiPdPi:
        /*0000*/ 	.byte	0x60, 0x03, 0x00, 0x00, 0xb0, 0x02, 0x00, 0x00, 0xf0, 0x0b, 0x00, 0x00, 0x40, 0x05, 0x00, 0x00
        /*0010*/ 	.byte	0xf0, 0x05, 0x00, 0x00, 0x80, 0x04, 0x00, 0x00, 0xf0, 0x0b, 0x00, 0x00, 0xd0, 0x07, 0x00, 0x00
        /*0020*/ 	.byte	0x80, 0x08, 0x00, 0x00, 0x20, 0x07, 0x00, 0x00, 0xf0, 0x0b, 0x00, 0x00, 0x50, 0x0a, 0x00, 0x00
        /*0030*/ 	.byte	0x20, 0x0b, 0x00, 0x00, 0x90, 0x09, 0x00, 0x00, 0xf0, 0x0b, 0x00, 0x00, 0x60, 0x0e, 0x00, 0x00
        /*0040*/ 	.byte	0xa0, 0x0d, 0x00, 0x00, 0xd0, 0x16, 0x00, 0x00, 0x20, 0x10, 0x00, 0x00, 0xd0, 0x10, 0x00, 0x00
        /*0050*/ 	.byte	0x70, 0x0f, 0x00, 0x00, 0xd0, 0x16, 0x00, 0x00, 0xb0, 0x12, 0x00, 0x00, 0x70, 0x13, 0x00, 0x00
        /*0060*/ 	.byte	0x00, 0x12, 0x00, 0x00, 0xd0, 0x16, 0x00, 0x00, 0x50, 0x15, 0x00, 0x00, 0x10, 0x16, 0x00, 0x00
        /*0070*/ 	.byte	0x80, 0x14, 0x00, 0x00, 0xd0, 0x16, 0x00, 0x00


//--------------------- .nv.constant2._Z14coll_plane_bndiiPdPi --------------------------
	.section	.nv.constant2._Z14coll_plane_bndiiPdPi,"a",@progbits
	.sectionflags	@""
	.align	4
.nv.constant2._Z14coll_plane_bndiiPdPi:
        /*0000*/ 	.byte	0x20, 0x03, 0x00, 0x00, 0xf0, 0x03, 0x00, 0x00, 0x60, 0x02, 0x00, 0x00, 0xd0, 0x05, 0x00, 0x00
        /*0010*/ 	.byte	0xf0, 0x05, 0x00, 0x00, 0xc0, 0x06, 0x00, 0x00, 0x20, 0x05, 0x00, 0x00, 0xd0, 0x05, 0x00, 0x00


//--------------------- .text._Z15coll_corner_bndiPdPi --------------------------
	.section	.text._Z15coll_corner_bndiPdPi,"ax",@progbits
	.align	128
        .global         _Z15coll_corner_bndiPdPi
        .type           _Z15coll_corner_bndiPdPi,@function
        .size           _Z15coll_corner_bndiPdPi,(.L_x_64 - _Z15coll_corner_bndiPdPi)
        .other          _Z15coll_corner_bndiPdPi,@"STO_CUDA_ENTRY STV_DEFAULT"
_Z15coll_corner_bndiPdPi:
.text._Z15coll_corner_bndiPdPi:
[----:B------:R-:W-:Y:S01]  /*0000*/  LDC R1, c[0x0][0x37c] ;  /* 0x0000df00ff017b82 */ /* 0x000fe20000000800 */
[----:B------:R-:W-:Y:S05]  /*0010*/  EXIT ;  /* 0x000000000000794d */ /* 0x000fea0003800000 */
.L_x_0:
[----:B------:R-:W-:-:S00]  /*0020*/  BRA `(.L_x_0) ;  /* 0xfffffffc00fc7947 */ /* 0x000fc0000383ffff */
[----:B------:R-:W-:-:S00]  /*0030*/  NOP ;  /* 0x0000000000007918 */ /* 0x000fc00000000000 */
        /* <DEDUP_REMOVED lines=12> */
.L_x_64:


//--------------------- .text._Z13coll_edge_bndiPdPi --------------------------
	.section	.text._Z13coll_edge_bndiPdPi,"ax",@progbits
	.align	128
        .global         _Z13coll_edge_bndiPdPi
        .type           _Z13coll_edge_bndiPdPi,@function
        .size           _Z13coll_edge_bndiPdPi,(.L_x_65 - _Z13coll_edge_bndiPdPi)
        .other          _Z13coll_edge_bndiPdPi,@"STO_CUDA_ENTRY STV_DEFAULT"
_Z13coll_edge_bndiPdPi:
.text._Z13coll_edge_bndiPdPi:
[----:B------:R-:W-:Y:S01]  /*0000*/  LDC R1, c[0x0][0x37c] ;  /* 0x0000df00ff017b82 */ /* 0x000fe20000000800 */
[----:B------:R-:W0:Y:S07]  /*0010*/  S2R R3, SR_TID.X ;  /* 0x0000000000037919 */ /* 0x000e2e0000002100 */
[----:B------:R-:W0:Y:S01]  /*0020*/  S2UR UR4, SR_CTAID.X ;  /* 0x00000000000479c3 */ /* 0x000e220000002500 */
[----:B------:R-:W1:Y:S01]  /*0030*/  S2R R0, SR_TID.Y ;  /* 0x0000000000007919 */ /* 0x000e620000002200 */
[----:B------:R-:W2:Y:S06]  /*0040*/  S2R R2, SR_TID.Z ;  /* 0x0000000000027919 */ /* 0x000eac0000002300 */
[----:B------:R-:W0:Y:S08]  /*0050*/  LDC R4, c[0x0][0x360] ;  /* 0x0000d800ff047b82 */ /* 0x000e300000000800 */
[----:B------:R-:W1:Y:S08]  /*0060*/  LDC R5, c[0x0][0x364] ;  /* 0x0000d900ff057b82 */ /* 0x000e700000000800 */
[----:B------:R-:W1:Y:S08]  /*0070*/  S2UR UR5, SR_CTAID.Y ;  /* 0x00000000000579c3 */ /* 0x000e700000002600 */
[----:B------:R-:W2:Y:S01]  /*0080*/  S2UR UR6, SR_CTAID.Z ;  /* 0x00000000000679c3 */ /* 0x000ea20000002700 */
[----:B0-----:R-:W-:-:S05]  /*0090*/  IMAD R4, R4, UR4, R3 ;  /* 0x0000000404047c24 */ /* 0x001fca000f8e0203 */
[----:B------:R-:W-:Y:S02]  /*00a0*/  IADD3 R4, PT, PT, R4, 0x1, RZ ;  /* 0x0000000104047810 */ /* 0x000fe40007ffe0ff */
[----:B------:R-:W2:Y:S08]  /*00b0*/  LDC R7, c[0x0][0x368] ;  /* 0x0000da00ff077b82 */ /* 0x000eb00000000800 */
[----:B------:R-:W0:Y:S01]  /*00c0*/  LDC R9, c[0x0][0x380] ;  /* 0x0000e000ff097b82 */ /* 0x000e220000000800 */
[----:B-1----:R-:W-:-:S02]  /*00d0*/  IMAD R5, R5, UR5, R0 ;  /* 0x0000000505057c24 */ /* 0x002fc4000f8e0200 */
[----:B--2---:R-:W-:-:S05]  /*00e0*/  IMAD R7, R7, UR6, R2 ;  /* 0x0000000607077c24 */ /* 0x004fca000f8e0202 */
[----:B------:R-:W-:Y:S02]  /*00f0*/  VIMNMX R0, PT, PT, R5, R7, !PT ;  /* 0x0000000705007248 */ /* 0x000fe40007fe0100 */
[----:B0-----:R-:W-:-:S04]  /*0100*/  ISETP.GT.AND P0, PT, R4, R9, PT ;  /* 0x000000090400720c */ /* 0x001fc80003f04270 */
[----:B------:R-:W-:-:S13]  /*0110*/  ISETP.GE.OR P0, PT, R0, R9, P0 ;  /* 0x000000090000720c */ /* 0x000fda0000706670 */
[----:B------:R-:W-:Y:S05]  /*0120*/  @P0 EXIT ;  /* 0x000000000000094d */ /* 0x000fea0003800000 */
[----:B------:R-:W0:Y:S01]  /*0130*/  LDC.64 R10, c[0x0][0x390] ;  /* 0x0000e400ff0a7b82 */ /* 0x000e220000000a00 */
[----:B------:R-:W-:Y:S01]  /*0140*/  IADD3 R2, PT, PT, R9, 0x2, RZ ;  /* 0x0000000209027810 */ /* 0x000fe20007ffe0ff */
[----:B------:R-:W1:Y:S04]  /*0150*/  LDCU.64 UR4, c[0x0][0x358] ;  /* 0x00006b00ff0477ac */ /* 0x000e680008000a00 */
[-C--:B------:R-:W-:Y:S02]  /*0160*/  IMAD R9, R5, R2.reuse, R2 ;  /* 0x0000000205097224 */ /* 0x080fe400078e0202 */
[----:B------:R-:W-:-:S03]  /*0170*/  IMAD R0, R2, R2, RZ ;  /* 0x0000000202007224 */ /* 0x000fc600078e02ff */
[----:B------:R-:W-:Y:S01]  /*0180*/  IADD3 R9, PT, PT, R4, R9, RZ ;  /* 0x0000000904097210 */ /* 0x000fe20007ffe0ff */
[----:B------:R-:W-:-:S05]  /*0190*/  IMAD R6, R7, R0, R0 ;  /* 0x0000000007067224 */ /* 0x000fca00078e0200 */
[----:B------:R-:W-:-:S05]  /*01a0*/  IADD3 R3, PT, PT, R9, R6, RZ ;  /* 0x0000000609037210 */ /* 0x000fca0007ffe0ff */
[----:B0-----:R-:W-:-:S06]  /*01b0*/  IMAD.WIDE R10, R3, 0x4, R10 ;  /* 0x00000004030a7825 */ /* 0x001fcc00078e020a */
[----:B-1----:R-:W2:Y:S02]  /*01c0*/  LDG.E R10, desc[UR4][R10.64] ;  /* 0x000000040a0a7981 */ /* 0x002ea4000c1e1900 */
[----:B--2---:R-:W-:-:S04]  /*01d0*/  IADD3 R8, PT, PT, R10, -0xb, RZ ;  /* 0xfffffff50a087810 */ /* 0x004fc80007ffe0ff */
[----:B------:R-:W-:-:S13]  /*01e0*/  ISETP.GT.U32.AND P0, PT, R8, 0xb, PT ;  /* 0x0000000b0800780c */ /* 0x000fda0003f04070 */
[----:B------:R-:W-:Y:S05]  /*01f0*/  @P0 BRA `(.L_x_1) ;  /* 0x0000000800b00947 */ /* 0x000fea0003800000 */
[----:B------:R-:W-:Y:S01]  /*0200*/  ISETP.GT.AND P0, PT, R10, 0xf, PT ;  /* 0x0000000f0a00780c */ /* 0x000fe20003f04270 */
[----:B------:R-:W-:-:S12]  /*0210*/  BSSY.RECONVERGENT B0, `(.L_x_2) ;  /* 0x000009e000007945 */ /* 0x000fd80003800200 */
[----:B------:R-:W-:Y:S05]  /*0220*/  @P0 BRA `(.L_x_3) ;  /* 0x00000004001c0947 */ /* 0x000fea0003800000 */
[----:B------:R-:W-:-:S13]  /*0230*/  ISETP.GT.AND P0, PT, R10, 0xc, PT ;  /* 0x0000000c0a00780c */ /* 0x000fda0003f04270 */
[----:B------:R-:W-:Y:S05]  /*0240*/  @P0 BRA `(.L_x_4) ;  /* 0x0000000000740947 */ /* 0x000fea0003800000 */
[----:B------:R-:W-:-:S04]  /*0250*/  MOV R7, 0xfffffff5 ;  /* 0xfffffff500077802 */ /* 0x000fc80000000f00 */
[----:B------:R-:W-:-:S04]  /*0260*/  VIADDMNMX.U32 R10, R10, R7, 0x2, PT ;  /* 0x000000020a0a7446 */ /* 0x000fc80003800007 */
[----:B------:R-:W-:-:S04]  /*0270*/  SHF.L.U32 R10, R10, 0x2, RZ ;  /* 0x000000020a0a7819 */ /* 0x000fc800000006ff */
[----:B------:R-:W0:Y:S02]  /*0280*/  LDC R8, c[0x2][R10] ;  /* 0x008000000a087b82 */ /* 0x000e240000000800 */
[----:B0-----:R-:W-:-:S04]  /*0290*/  SHF.R.S32.HI R9, RZ, 0x1f, R8 ;  /* 0x0000001fff097819 */ /* 0x001fc80000011408 */
.L_x_16:
[----:B------:R-:W-:Y:S05]  /*02a0*/  BRX R8 -0x2b0                             (*"BRANCH_TARGETS .L_x_17,.L_x_18,.L_x_19"*) ;  /* 0xfffffffc08547949 */ /* 0x000fea000383ffff */
.L_x_18:
[----:B------:R-:W0:Y:S01]  /*02b0*/  LDC.64 R4, c[0x0][0x388] ;  /* 0x0000e200ff047b82 */ /* 0x000e220000000a00 */
[----:B------:R-:W-:Y:S02]  /*02c0*/  IADD3 R7, PT, PT, R2, R3, RZ ;  /* 0x0000000302077210 */ /* 0x000fe40007ffe0ff */
[----:B------:R-:W-:-:S03]  /*02d0*/  IADD3 R3, PT, PT, R3, -0x1, RZ ;  /* 0xffffffff03037810 */ /* 0x000fc60007ffe0ff */
[----:B0-----:R-:W-:-:S04]  /*02e0*/  IMAD.WIDE R6, R7, 0x8, R4 ;  /* 0x0000000807067825 */ /* 0x001fc800078e0204 */
[----:B------:R-:W-:Y:S02]  /*02f0*/  IMAD.WIDE R2, R3, 0x8, R4 ;  /* 0x0000000803027825 */ /* 0x000fe400078e0204 */
[----:B------:R-:W2:Y:S04]  /*0300*/  LDG.E.64 R6, desc[UR4][R6.64] ;  /* 0x0000000406067981 */ /* 0x000ea8000c1e1b00 */
[----:B------:R-:W2:Y:S02]  /*0310*/  LDG.E.64 R4, desc[UR4][R2.64] ;  /* 0x0000000402047981 */ /* 0x000ea4000c1e1b00 */
[----:B--2---:R-:W-:-:S08]  /*0320*/  DADD R4, R4, R6 ;  /* 0x0000000004047229 */ /* 0x004fd00000000006 */
[----:B------:R-:W-:-:S07]  /*0330*/  DMUL R4, R4, 0.5 ;  /* 0x3fe0000004047828 */ /* 0x000fce0000000000 */
[----:B------:R-:W-:Y:S01]  /*0340*/  STG.E.64 desc[UR4][R2.64+0x8], R4 ;  /* 0x0000080402007986 */ /* 0x000fe2000c101b04 */
[----:B------:R-:W-:Y:S05]  /*0350*/  EXIT ;  /* 0x000000000000794d */ /* 0x000fea0003800000 */
.L_x_17:
[----:B------:R-:W0:Y:S01]  /*0360*/  LDC.64 R8, c[0x0][0x388] ;  /* 0x0000e200ff087b82 */ /* 0x000e220000000a00 */
[----:B------:R-:W-:Y:S01]  /*0370*/  IMAD R5, R5, R2, R4 ;  /* 0x0000000205057224 */ /* 0x000fe200078e0204 */
[----:B------:R-:W-:-:S04]  /*0380*/  IADD3 R7, PT, PT, R3, -0x1, RZ ;  /* 0xffffffff03077810 */ /* 0x000fc80007ffe0ff */
[----:B------:R-:W-:-:S05]  /*0390*/  IADD3 R5, PT, PT, R6, R5, RZ ;  /* 0x0000000506057210 */ /* 0x000fca0007ffe0ff */
        /* <DEDUP_REMOVED lines=8> */
.L_x_4:
[----:B------:R-:W-:-:S05]  /*0420*/  IMAD.MOV.U32 R11, RZ, RZ, -0xd ;  /* 0xfffffff3ff0b7424 */ /* 0x000fca00078e00ff */
[----:B------:R-:W-:-:S04]  /*0430*/  VIADDMNMX.U32 R10, R10, R11, 0x3, PT ;  /* 0x000000030a0a7446 */ /* 0x000fc8000380000b */
[----:B------:R-:W-:-:S04]  /*0440*/  SHF.L.U32 R8, R10, 0x2, RZ ;  /* 0x000000020a087819 */ /* 0x000fc800000006ff */
[----:B------:R-:W0:Y:S02]  /*0450*/  LDC R10, c[0x2][R8+0xc] ;  /* 0x00800300080a7b82 */ /* 0x000e240000000800 */
[----:B0-----:R-:W-:-:S04]  /*0460*/  SHF.R.S32.HI R11, RZ, 0x1f, R10 ;  /* 0x0000001fff0b7819 */ /* 0x001fc8000001140a */
.L_x_20:
[----:B------:R-:W-:Y:S05]  /*0470*/  BRX R10 -0x480                            (*"BRANCH_TARGETS .L_x_21,.L_x_22,.L_x_23,.L_x_19"*) ;  /* 0xfffffff80ae07949 */ /* 0x000fea000383ffff */
.L_x_23:
[----:B------:R-:W0:Y:S01]  /*0480*/  LDC.64 R8, c[0x0][0x388] ;  /* 0x0000e200ff087b82 */ /* 0x000e220000000a00 */
[----:B------:R-:W-:Y:S01]  /*0490*/  IMAD R5, R5, R2, R4 ;  /* 0x0000000205057224 */ /* 0x000fe200078e0204 */
[----:B------:R-:W-:-:S04]  /*04a0*/  IADD3 R3, PT, PT, R3, 0x1, RZ ;  /* 0x0000000103037810 */ /* 0x000fc80007ffe0ff */
        /* <DEDUP_REMOVED lines=9> */
.L_x_21:
[----:B------:R-:W0:Y:S01]  /*0540*/  LDC.64 R10, c[0x0][0x388] ;  /* 0x0000e200ff0a7b82 */ /* 0x000e220000000a00 */
[----:B------:R-:W-:Y:S01]  /*0550*/  IMAD R5, R7, R0, R9 ;  /* 0x0000000007057224 */ /* 0x000fe200078e0209 */
        /* <DEDUP_REMOVED lines=9> */
.L_x_22:
        /* <DEDUP_REMOVED lines=11> */
.L_x_3:
[----:B------:R-:W-:-:S13]  /*06a0*/  ISETP.GT.AND P0, PT, R10, 0x12, PT ;  /* 0x000000120a00780c */ /* 0x000fda0003f04270 */
[----:B------:R-:W-:Y:S05]  /*06b0*/  @P0 BRA `(.L_x_5) ;  /* 0x00000000009c0947 */ /* 0x000fea0003800000 */
[----:B------:R-:W-:-:S04]  /*06c0*/  MOV R5, 0xfffffff0 ;  /* 0xfffffff000057802 */ /* 0x000fc80000000f00 */
[----:B------:R-:W-:-:S04]  /*06d0*/  VIADDMNMX.U32 R10, R10, R5, 0x3, PT ;  /* 0x000000030a0a7446 */ /* 0x000fc80003800005 */
[----:B------:R-:W-:-:S04]  /*06e0*/  SHF.L.U32 R10, R10, 0x2, RZ ;  /* 0x000000020a0a7819 */ /* 0x000fc800000006ff */
[----:B------:R-:W0:Y:S02]  /*06f0*/  LDC R4, c[0x2][R10+0x1c] ;  /* 0x008007000a047b82 */ /* 0x000e240000000800 */
[----:B0-----:R-:W-:-:S04]  /*0700*/  SHF.R.S32.HI R5, RZ, 0x1f, R4 ;  /* 0x0000001fff057819 */ /* 0x001fc80000011404 */
.L_x_25:
[----:B------:R-:W-:Y:S05]  /*0710*/  BRX R4 -0x720                             (*"BRANCH_TARGETS .L_x_26,.L_x_27,.L_x_28,.L_x_19"*) ;  /* 0xfffffff804387949 */ /* 0x000fea000383ffff */
.L_x_28:
[----:B------:R-:W0:Y:S01]  /*0720*/  LDC.64 R4, c[0x0][0x388] ;  /* 0x0000e200ff047b82 */ /* 0x000e220000000a00 */
[----:B------:R-:W-:Y:S01]  /*0730*/  IADD3 R9, PT, PT, R0, R3, RZ ;  /* 0x0000000300097210 */ /* 0x000fe20007ffe0ff */
[----:B------:R-:W-:-:S04]  /*0740*/  VIADD R7, R3, 0x1 ;  /* 0x0000000103077836 */ /* 0x000fc80000000000 */
        /* <DEDUP_REMOVED lines=8> */
.L_x_26:
[----:B------:R-:W0:Y:S01]  /*07d0*/  LDC.64 R4, c[0x0][0x388] ;  /* 0x0000e200ff047b82 */ /* 0x000e220000000a00 */
[----:B------:R-:W-:Y:S02]  /*07e0*/  IADD3 R9, PT, PT, R2, R3, RZ ;  /* 0x0000000302097210 */ /* 0x000fe40007ffe0ff */
[----:B------:R-:W-:-:S03]  /*07f0*/  IADD3 R7, PT, PT, R3, 0x1, RZ ;  /* 0x0000000103077810 */ /* 0x000fc60007ffe0ff */
        /* <DEDUP_REMOVED lines=8> */
.L_x_27:
[----:B------:R-:W0:Y:S01]  /*0880*/  LDC.64 R4, c[0x0][0x388] ;  /* 0x0000e200ff047b82 */ /* 0x000e220000000a00 */
[----:B------:R-:W-:Y:S01]  /*0890*/  IMAD R9, R7, R0, R9 ;  /* 0x0000000007097224 */ /* 0x000fe200078e0209 */
        /* <DEDUP_REMOVED lines=9> */
.L_x_5:
[----:B------:R-:W-:-:S04]  /*0930*/  MOV R11, 0xffffffed ;  /* 0xffffffed000b7802 */ /* 0x000fc80000000f00 */
[----:B------:R-:W-:-:S04]  /*0940*/  VIADDMNMX.U32 R10, R10, R11, 0x3, PT ;  /* 0x000000030a0a7446 */ /* 0x000fc8000380000b */
[----:B------:R-:W-:-:S04]  /*0950*/  SHF.L.U32 R8, R10, 0x2, RZ ;  /* 0x000000020a087819 */ /* 0x000fc800000006ff */
[----:B------:R-:W0:Y:S02]  /*0960*/  LDC R10, c[0x2][R8+0x2c] ;  /* 0x00800b00080a7b82 */ /* 0x000e240000000800 */
[----:B0-----:R-:W-:-:S04]  /*0970*/  SHF.R.S32.HI R11, RZ, 0x1f, R10 ;  /* 0x0000001fff0b7819 */ /* 0x001fc8000001140a */
.L_x_30:
[----:B------:R-:W-:Y:S05]  /*0980*/  BRX R10 -0x990                            (*"BRANCH_TARGETS .L_x_31,.L_x_32,.L_x_33,.L_x_19"*) ;  /* 0xfffffff40a9c7949 */ /* 0x000fea000383ffff */
.L_x_33:
[----:B------:R-:W0:Y:S01]  /*0990*/  LDC.64 R4, c[0x0][0x388] ;  /* 0x0000e200ff047b82 */ /* 0x000e220000000a00 */
[----:B------:R-:W-:Y:S01]  /*09a0*/  IADD3 R3, PT, PT, R2, R3, RZ ;  /* 0x0000000302037210 */ /* 0x000fe20007ffe0ff */
[----:B------:R-:W-:-:S04]  /*09b0*/  IMAD R9, R7, R0, R9 ;  /* 0x0000000007097224 */ /* 0x000fc800078e0209 */
[----:B0-----:R-:W-:-:S04]  /*09c0*/  IMAD.WIDE R6, R3, 0x8, R4 ;  /* 0x0000000803067825 */ /* 0x001fc800078e0204 */
[----:B------:R-:W-:Y:S01]  /*09d0*/  IMAD.WIDE R8, R9, 0x8, R4 ;  /* 0x0000000809087825 */ /* 0x000fe200078e0204 */
[----:B------:R-:W2:Y:S04]  /*09e0*/  LDG.E.64 R2, desc[UR4][R6.64] ;  /* 0x0000000406027981 */ /* 0x000ea8000c1e1b00 */
[----:B------:R-:W2:Y:S02]  /*09f0*/  LDG.E.64 R4, desc[UR4][R8.64] ;  /* 0x0000000408047981 */ /* 0x000ea4000c1e1b00 */
[----:B--2---:R-:W-:Y:S01]  /*0a00*/  DADD R2, R2, R4 ;  /* 0x0000000002027229 */ /* 0x004fe20000000004 */
[----:B------:R-:W-:-:S07]  /*0a10*/  IMAD.WIDE.U32 R4, R0, 0x8, R8 ;  /* 0x0000000800047825 */ /* 0x000fce00078e0008 */
[----:B------:R-:W-:-:S07]  /*0a20*/  DMUL R2, R2, 0.5 ;  /* 0x3fe0000002027828 */ /* 0x000fce0000000000 */
[----:B------:R-:W-:Y:S01]  /*0a30*/  STG.E.64 desc[UR4][R4.64], R2 ;  /* 0x0000000204007986 */ /* 0x000fe2000c101b04 */
[----:B------:R-:W-:Y:S05]  /*0a40*/  EXIT ;  /* 0x000000000000794d */ /* 0x000fea0003800000 */
.L_x_31:
[----:B------:R-:W0:Y:S01]  /*0a50*/  LDC.64 R10, c[0x0][0x388] ;  /* 0x0000e200ff0a7b82 */ /* 0x000e220000000a00 */
[----:B------:R-:W-:Y:S02]  /*0a60*/  IMAD R5, R5, R2, R4 ;  /* 0x0000000205057224 */ /* 0x000fe400078e0204 */
[----:B------:R-:W-:-:S03]  /*0a70*/  IMAD R7, R7, R0, R9 ;  /* 0x0000000007077224 */ /* 0x000fc600078e0209 */
[----:B------:R-:W-:Y:S01]  /*0a80*/  IADD3 R5, PT, PT, R6, R5, RZ ;  /* 0x0000000506057210 */ /* 0x000fe20007ffe0ff */
[----:B0-----:R-:W-:-:S04]  /*0a90*/  IMAD.WIDE R6, R7, 0x8, R10 ;  /* 0x0000000807067825 */ /* 0x001fc800078e020a */
[----:B------:R-:W-:Y:S02]  /*0aa0*/  IMAD.WIDE R10, R5, 0x8, R10 ;  /* 0x00000008050a7825 */ /* 0x000fe400078e020a */
[----:B------:R-:W2:Y:S04]  /*0ab0*/  LDG.E.64 R4, desc[UR4][R6.64] ;  /* 0x0000000406047981 */ /* 0x000ea8000c1e1b00 */
[----:B------:R-:W2:Y:S02]  /*0ac0*/  LDG.E.64 R2, desc[UR4][R10.64] ;  /* 0x000000040a027981 */ /* 0x000ea4000c1e1b00 */
[----:B--2---:R-:W-:Y:S01]  /*0ad0*/  DADD R2, R2, R4 ;  /* 0x0000000002027229 */ /* 0x004fe20000000004 */
[----:B------:R-:W-:-:S07]  /*0ae0*/  IMAD.WIDE.U32 R4, R0, 0x8, R6 ;  /* 0x0000000800047825 */ /* 0x000fce00078e0006 */
[----:B------:R-:W-:-:S07]  /*0af0*/  DMUL R2, R2, 0.5 ;  /* 0x3fe0000002027828 */ /* 0x000fce0000000000 */
[----:B------:R-:W-:Y:S01]  /*0b00*/  STG.E.64 desc[UR4][R4.64], R2 ;  /* 0x0000000204007986 */ /* 0x000fe2000c101b04 */
[----:B------:R-:W-:Y:S05]  /*0b10*/  EXIT ;  /* 0x000000000000794d */ /* 0x000fea0003800000 */
.L_x_32:
[----:B------:R-:W0:Y:S01]  /*0b20*/  LDC.64 R8, c[0x0][0x388] ;  /* 0x0000e200ff087b82 */ /* 0x000e220000000a00 */
[----:B------:R-:W-:Y:S01]  /*0b30*/  IMAD R5, R5, R2, R4 ;  /* 0x0000000205057224 */ /* 0x000fe200078e0204 */
[----:B------:R-:W-:-:S04]  /*0b40*/  IADD3 R7, PT, PT, R0, R3, RZ ;  /* 0x0000000300077210 */ /* 0x000fc80007ffe0ff */
[----:B------:R-:W-:Y:S01]  /*0b50*/  IADD3 R5, PT, PT, R6, R5, RZ ;  /* 0x0000000506057210 */ /* 0x000fe20007ffe0ff */
[----:B0-----:R-:W-:-:S04]  /*0b60*/  IMAD.WIDE R6, R7, 0x8, R8 ;  /* 0x0000000807067825 */ /* 0x001fc800078e0208 */
[----:B------:R-:W-:Y:S02]  /*0b70*/  IMAD.WIDE R8, R5, 0x8, R8 ;  /* 0x0000000805087825 */ /* 0x000fe400078e0208 */
[----:B------:R-:W2:Y:S04]  /*0b80*/  LDG.E.64 R6, desc[UR4][R6.64] ;  /* 0x0000000406067981 */ /* 0x000ea8000c1e1b00 */
[----:B------:R-:W2:Y:S01]  /*0b90*/  LDG.E.64 R4, desc[UR4][R8.64] ;  /* 0x0000000408047981 */ /* 0x000ea2000c1e1b00 */
[----:B------:R-:W-:Y:S01]  /*0ba0*/  IMAD.WIDE R2, R2, 0x8, R8 ;  /* 0x0000000802027825 */ /* 0x000fe200078e0208 */
[----:B--2---:R-:W-:-:S08]  /*0bb0*/  DADD R4, R4, R6 ;  /* 0x0000000004047229 */ /* 0x004fd00000000006 */
[----:B------:R-:W-:-:S07]  /*0bc0*/  DMUL R4, R4, 0.5 ;  /* 0x3fe0000004047828 */ /* 0x000fce0000000000 */
[----:B------:R-:W-:Y:S01]  /*0bd0*/  STG.E.64 desc[UR4][R2.64], R4 ;  /* 0x0000000402007986 */ /* 0x000fe2000c101b04 */
[----:B------:R-:W-:Y:S05]  /*0be0*/  EXIT ;  /* 0x000000000000794d */ /* 0x000fea0003800000 */
.L_x_19:
[----:B------:R-:W-:Y:S05]  /*0bf0*/  BSYNC.RECONVERGENT B0 ;  /* 0x0000000000007941 */ /* 0x000fea0003800200 */
.L_x_2:
[----:B------:R-:W0:Y:S01]  /*0c00*/  LDC.64 R8, c[0x0][0x388] ;  /* 0x0000e200ff087b82 */ /* 0x000e220000000a00 */
[----:B------:R-:W-:Y:S01]  /*0c10*/  IADD3 R7, PT, PT, R0, R3, RZ ;  /* 0x0000000300077210 */ /* 0x000fe20007ffe0ff */
[----:B------:R-:W-:-:S04]  /*0c20*/  IMAD.IADD R11, R2, 0x1, R3 ;  /* 0x00000001020b7824 */ /* 0x000fc800078e0203 */
[----:B0-----:R-:W-:-:S04]  /*0c30*/  IMAD.WIDE R6, R7, 0x8, R8 ;  /* 0x0000000807067825 */ /* 0x001fc800078e0208 */
[--C-:B------:R-:W-:Y:S02]  /*0c40*/  IMAD.WIDE R10, R11, 0x8, R8.reuse ;  /* 0x000000080b0a7825 */ /* 0x100fe400078e0208 */
[----:B------:R-:W2:Y:S04]  /*0c50*/  LDG.E.64 R6, desc[UR4][R6.64] ;  /* 0x0000000406067981 */ /* 0x000ea8000c1e1b00 */
[----:B------:R-:W2:Y:S01]  /*0c60*/  LDG.E.64 R4, desc[UR4][R10.64] ;  /* 0x000000040a047981 */ /* 0x000ea2000c1e1b00 */
[----:B------:R-:W-:Y:S01]  /*0c70*/  IMAD.WIDE R2, R3, 0x8, R8 ;  /* 0x0000000803027825 */ /* 0x000fe200078e0208 */
[----:B--2---:R-:W-:-:S08]  /*0c80*/  DADD R4, R4, R6 ;  /* 0x0000000004047229 */ /* 0x004fd00000000006 */
[----:B------:R-:W-:-:S07]  /*0c90*/  DMUL R4, R4, 0.5 ;  /* 0x3fe0000004047828 */ /* 0x000fce0000000000 */
[----:B------:R-:W-:Y:S01]  /*0ca0*/  STG.E.64 desc[UR4][R2.64], R4 ;  /* 0x0000000402007986 */ /* 0x000fe2000c101b04 */
[----:B------:R-:W-:Y:S05]  /*0cb0*/  EXIT ;  /* 0x000000000000794d */ /* 0x000fea0003800000 */
.L_x_1:
[----:B------:R-:W-:-:S04]  /*0cc0*/  IADD3 R8, PT, PT, R10, -0x25, RZ ;  /* 0xffffffdb0a087810 */ /* 0x000fc80007ffe0ff */
[----:B------:R-:W-:-:S13]  /*0cd0*/  ISETP.GT.U32.AND P0, PT, R8, 0xb, PT ;  /* 0x0000000b0800780c */ /* 0x000fda0003f04070 */
[----:B------:R-:W-:Y:S05]  /*0ce0*/  @P0 EXIT ;  /* 0x000000000000094d */ /* 0x000fea0003800000 */
        /* <DEDUP_REMOVED lines=10> */
.L_x_35:
[----:B------:R-:W-:Y:S05]  /*0d90*/  BRX R10 -0xda0                            (*"BRANCH_TARGETS .L_x_36,.L_x_37,.L_x_38"*) ;  /* 0xfffffff00a987949 */ /* 0x000fea000383ffff */
.L_x_37:
        /* <DEDUP_REMOVED lines=12> */
.L_x_36:
        /* <DEDUP_REMOVED lines=11> */
.L_x_8:
[----:B------:R-:W-:-:S04]  /*0f10*/  MOV R11, 0xffffffd9 ;  /* 0xffffffd9000b7802 */ /* 0x000fc80000000f00 */
[----:B------:R-:W-:-:S05]  /*0f20*/  VIADDMNMX.U32 R10, R10, R11, 0x3, PT ;  /* 0x000000030a0a7446 */ /* 0x000fca000380000b */
[----:B------:R-:W-:-:S04]  /*0f30*/  IMAD.SHL.U32 R8, R10, 0x4, RZ ;  /* 0x000000040a087824 */ /* 0x000fc800078e00ff */
[----:B------:R-:W0:Y:S02]  /*0f40*/  LDC R10, c[0x2][R8+0x48] ;  /* 0x00801200080a7b82 */ /* 0x000e240000000800 */
[----:B0-----:R-:W-:-:S04]  /*0f50*/  SHF.R.S32.HI R11, RZ, 0x1f, R10 ;  /* 0x0000001fff0b7819 */ /* 0x001fc8000001140a */
.L_x_39:
[----:B------:R-:W-:Y:S05]  /*0f60*/  BRX R10 -0xf70                            (*"BRANCH_TARGETS .L_x_40,.L_x_41,.L_x_42,.L_x_38"*) ;  /* 0xfffffff00a247949 */ /* 0x000fea000383ffff */
.L_x_42:
        /* <DEDUP_REMOVED lines=11> */
.L_x_40:
        /* <DEDUP_REMOVED lines=11> */
.L_x_41:
        /* <DEDUP_REMOVED lines=11> */
.L_x_7:
[----:B------:R-:W-:-:S13]  /*1180*/  ISETP.GT.AND P0, PT, R10, 0x2c, PT ;  /* 0x0000002c0a00780c */ /* 0x000fda0003f04270 */
[----:B------:R-:W-:Y:S05]  /*1190*/  @P0 BRA `(.L_x_9) ;  /* 0x0000000000a00947 */ /* 0x000fea0003800000 */
[----:B------:R-:W-:-:S04]  /*11a0*/  MOV R11, 0xffffffd6 ;  /* 0xffffffd6000b7802 */ /* 0x000fc80000000f00 */
[----:B------:R-:W-:-:S04]  /*11b0*/  VIADDMNMX.U32 R10, R10, R11, 0x3, PT ;  /* 0x000000030a0a7446 */ /* 0x000fc8000380000b */
[----:B------:R-:W-:-:S04]  /*11c0*/  SHF.L.U32 R8, R10, 0x2, RZ ;  /* 0x000000020a087819 */ /* 0x000fc800000006ff */
[----:B------:R-:W0:Y:S02]  /*11d0*/  LDC R10, c[0x2][R8+0x58] ;  /* 0x00801600080a7b82 */ /* 0x000e240000000800 */
[----:B0-----:R-:W-:-:S04]  /*11e0*/  SHF.R.S32.HI R11, RZ, 0x1f, R10 ;  /* 0x0000001fff0b7819 */ /* 0x001fc8000001140a */
.L_x_44:
[----:B------:R-:W-:Y:S05]  /*11f0*/  BRX R10 -0x1200                           (*"BRANCH_TARGETS .L_x_45,.L_x_46,.L_x_47,.L_x_38"*) ;  /* 0xffffffec0a807949 */ /* 0x000fea000383ffff */
.L_x_47:
        /* <DEDUP_REMOVED lines=11> */
.L_x_45:
[----:B------:R-:W0:Y:S01]  /*12b0*/  LDC.64 R8, c[0x0][0x388] ;  /* 0x0000e200ff087b82 */ /* 0x000e220000000a00 */
[----:B------:R-:W-:Y:S01]  /*12c0*/  IMAD R5, R5, R2, R4 ;  /* 0x0000000205057224 */ /* 0x000fe200078e0204 */
[----:B------:R-:W-:-:S03]  /*12d0*/  IADD3 R7, PT, PT, R3, -0x1, RZ ;  /* 0xffffffff03077810 */ /* 0x000fc60007ffe0ff */
[----:B------:R-:W-:-:S04]  /*12e0*/  IMAD.IADD R5, R6, 0x1, R5 ;  /* 0x0000000106057824 */ /* 0x000fc800078e0205 */
        /* <DEDUP_REMOVED lines=8> */
.L_x_46:
        /* <DEDUP_REMOVED lines=11> */
.L_x_9:
[----:B------:R-:W-:-:S04]  /*1420*/  MOV R11, 0xffffffd3 ;  /* 0xffffffd3000b7802 */ /* 0x000fc80000000f00 */
[----:B------:R-:W-:-:S04]  /*1430*/  VIADDMNMX.U32 R10, R10, R11, 0x3, PT ;  /* 0x000000030a0a7446 */ /* 0x000fc8000380000b */
[----:B------:R-:W-:-:S04]  /*1440*/  SHF.L.U32 R8, R10, 0x2, RZ ;  /* 0x000000020a087819 */ /* 0x000fc800000006ff */
[----:B------:R-:W0:Y:S02]  /*1450*/  LDC R10, c[0x2][R8+0x68] ;  /* 0x00801a00080a7b82 */ /* 0x000e240000000800 */
[----:B0-----:R-:W-:-:S04]  /*1460*/  SHF.R.S32.HI R11, RZ, 0x1f, R10 ;  /* 0x0000001fff0b7819 */ /* 0x001fc8000001140a */
.L_x_49:
[----:B------:R-:W-:Y:S05]  /*1470*/  BRX R10 -0x1480                           (*"BRANCH_TARGETS .L_x_50,.L_x_51,.L_x_52,.L_x_38"*) ;  /* 0xffffffe80ae07949 */ /* 0x000fea000383ffff */
.L_x_52:
        /* <DEDUP_REMOVED lines=13> */
.L_x_50:
[----:B------:R-:W0:Y:S01]  /*1550*/  LDC.64 R8, c[0x0][0x388] ;  /* 0x0000e200ff087b82 */ /* 0x000e220000000a00 */
[-C--:B------:R-:W-:Y:S02]  /*1560*/  IADD3 R7, PT, PT, R0, R3.reuse, RZ ;  /* 0x0000000300077210 */ /* 0x080fe40007ffe0ff */
[----:B------:R-:W-:-:S03]  /*1570*/  IADD3 R11, PT, PT, R2, R3, RZ ;  /* 0x00000003020b7210 */ /* 0x000fc60007ffe0ff */
        /* <DEDUP_REMOVED lines=9> */
.L_x_51:
        /* <DEDUP_REMOVED lines=12> */
.L_x_38:
[----:B------:R-:W-:Y:S05]  /*16d0*/  BSYNC.RECONVERGENT B0 ;  /* 0x0000000000007941 */ /* 0x000fea0003800200 */
.L_x_6:
        /* <DEDUP_REMOVED lines=13> */
.L_x_10:
        /* <DEDUP_REMOVED lines=13> */
.L_x_65:


//--------------------- .text._Z14coll_plane_bndiiPdPi --------------------------
	.section	.text._Z14coll_plane_bndiiPdPi,"ax",@progbits
	.align	128
        .global         _Z14coll_plane_bndiiPdPi
        .type           _Z14coll_plane_bndiiPdPi,@function
        .size           _Z14coll_plane_bndiiPdPi,(.L_x_66 - _Z14coll_plane_bndiiPdPi)
        .other          _Z14coll_plane_bndiiPdPi,@"STO_CUDA_ENTRY STV_DEFAULT"
_Z14coll_plane_bndiiPdPi:
.text._Z14coll_plane_bndiiPdPi:
        /* <DEDUP_REMOVED lines=9> */
[----:B0-----:R-:W-:-:S07]  /*0090*/  IMAD R0, R0, UR4, R3 ;  /* 0x0000000400007c24 */ /* 0x001fce000f8e0203 */
[----:B------:R-:W2:Y:S08]  /*00a0*/  LDC R9, c[0x0][0x368] ;  /* 0x0000da00ff097b82 */ /* 0x000eb00000000800 */
[----:B------:R-:W0:Y:S01]  /*00b0*/  LDC R7, c[0x0][0x380] ;  /* 0x0000e000ff077b82 */ /* 0x000e220000000800 */
[----:B-1----:R-:W-:Y:S02]  /*00c0*/  IMAD R8, R8, UR5, R5 ;  /* 0x0000000508087c24 */ /* 0x002fe4000f8e0205 */
[----:B--2---:R-:W-:Y:S01]  /*00d0*/  IMAD R9, R9, UR6, R2 ;  /* 0x0000000609097c24 */ /* 0x004fe2000f8e0202 */
[----:B------:R-:W-:-:S04]  /*00e0*/  IADD3 R2, PT, PT, R0, 0x1, RZ ;  /* 0x0000000100027810 */ /* 0x000fc80007ffe0ff */
        /* <DEDUP_REMOVED lines=13> */
[----:B-1----:R-:W2:Y:S01]  /*01c0*/  LDG.E R4, desc[UR4][R4.64] ;  /* 0x0000000404047981 */ /* 0x002ea2000c1e1900 */
[----:B------:R-:W-:Y:S01]  /*01d0*/  BSSY.RECONVERGENT B0, `(.L_x_11) ;  /* 0x0000040000007945 */ /* 0x000fe20003800200 */
[----:B--2---:R-:W-:-:S13]  /*01e0*/  ISETP.GT.AND P0, PT, R4, 0x19, PT ;  /* 0x000000190400780c */ /* 0x004fda0003f04270 */
[----:B------:R-:W-:Y:S05]  /*01f0*/  @P0 BRA `(.L_x_12) ;  /* 0x0000000000b00947 */ /* 0x000fea0003800000 */
[----:B------:R-:W-:-:S04]  /*0200*/  MOV R5, 0xffffffe9 ;  /* 0xffffffe900057802 */ /* 0x000fc80000000f00 */
[----:B------:R-:W-:-:S04]  /*0210*/  VIADDMNMX.U32 R4, R4, R5, 0x3, PT ;  /* 0x0000000304047446 */ /* 0x000fc80003800005 */
[----:B------:R-:W-:-:S04]  /*0220*/  SHF.L.U32 R2, R4, 0x2, RZ ;  /* 0x0000000204027819 */ /* 0x000fc800000006ff */
[----:B------:R-:W0:Y:S02]  /*0230*/  LDC R4, c[0x2][R2] ;  /* 0x0080000002047b82 */ /* 0x000e240000000800 */
[----:B0-----:R-:W-:-:S04]  /*0240*/  SHF.R.S32.HI R5, RZ, 0x1f, R4 ;  /* 0x0000001fff057819 */ /* 0x001fc80000011404 */
.L_x_54:
[----:B------:R-:W-:Y:S05]  /*0250*/  BRX R4 -0x260                             (*"BRANCH_TARGETS .L_x_55,.L_x_56,.L_x_57,.L_x_58"*) ;  /* 0xfffffffc04687949 */ /* 0x000fea000383ffff */
.L_x_57:
[----:B------:R-:W0:Y:S01]  /*0260*/  LDC R2, c[0x0][0x384] ;  /* 0x0000e100ff027b82 */ /* 0x000e220000000800 */
[----:B------:R-:W-:-:S07]  /*0270*/  IADD3 R9, PT, PT, R3, R0, RZ ;  /* 0x0000000003097210 */ /* 0x000fce0007ffe0ff */
[----:B------:R-:W1:Y:S01]  /*0280*/  LDC.64 R6, c[0x0][0x388] ;  /* 0x0000e200ff067b82 */ /* 0x000e620000000a00 */
[----:B0-----:R-:W-:-:S13]  /*0290*/  ISETP.NE.AND P0, PT, R2, 0x2, PT ;  /* 0x000000020200780c */ /* 0x001fda0003f05270 */
[----:B-1----:R-:W-:-:S06]  /*02a0*/  @!P0 IMAD.WIDE R2, R9, 0x8, R6 ;  /* 0x0000000809028825 */ /* 0x002fcc00078e0206 */
[----:B------:R-:W2:Y:S01]  /*02b0*/  @!P0 LDG.E.64 R2, desc[UR4][R2.64] ;  /* 0x0000000402028981 */ /* 0x000ea2000c1e1b00 */
[----:B------:R-:W-:Y:S01]  /*02c0*/  @P0 IMAD.WIDE R8, R9, 0x8, R6 ;  /* 0x0000000809080825 */ /* 0x000fe200078e0206 */
[----:B--2---:R-:W-:-:S10]  /*02d0*/  @!P0 DADD R4, -RZ, -R2 ;  /* 0x00000000ff048229 */ /* 0x004fd40000000902 */
[----:B------:R-:W2:Y:S01]  /*02e0*/  @P0 LDG.E.64 R4, desc[UR4][R8.64] ;  /* 0x0000000408040981 */ /* 0x000ea2000c1e1b00 */
[----:B------:R-:W-:-:S05]  /*02f0*/  IMAD.WIDE R6, R0, 0x8, R6 ;  /* 0x0000000800067825 */ /* 0x000fca00078e0206 */
[----:B--2---:R-:W-:Y:S01]  /*0300*/  STG.E.64 desc[UR4][R6.64], R4 ;  /* 0x0000000406007986 */ /* 0x004fe2000c101b04 */
[----:B------:R-:W-:Y:S05]  /*0310*/  EXIT ;  /* 0x000000000000794d */ /* 0x000fea0003800000 */
.L_x_55:
[----:B------:R-:W0:Y:S01]  /*0320*/  LDCU UR6, c[0x0][0x384] ;  /* 0x00007080ff0677ac */ /* 0x000e220008000800 */
[----:B------:R-:W1:Y:S01]  /*0330*/  LDC.64 R2, c[0x0][0x388] ;  /* 0x0000e200ff027b82 */ /* 0x000e620000000a00 */
[----:B------:R-:W-:Y:S01]  /*0340*/  IADD3 R5, PT, PT, R0, 0x1, RZ ;  /* 0x0000000100057810 */ /* 0x000fe20007ffe0ff */
[----:B0-----:R-:W-:-:S04]  /*0350*/  UISETP.NE.AND UP0, UPT, UR6, 0x1, UPT ;  /* 0x000000010600788c */ /* 0x001fc8000bf05270 */
[----:B-1----:R-:W-:-:S05]  /*0360*/  IMAD.WIDE R2, R5, 0x8, R2 ;  /* 0x0000000805027825 */ /* 0x002fca00078e0202 */
[----:B------:R-:W-:Y:S05]  /*0370*/  BRA.U UP0, `(.L_x_13) ;  /* 0x0000000100107547 */ /* 0x000fea000b800000 */
[----:B------:R-:W2:Y:S02]  /*0380*/  LDG.E.64 R4, desc[UR4][R2.64] ;  /* 0x0000000402047981 */ /* 0x000ea4000c1e1b00 */
[----:B--2---:R-:W-:-:S07]  /*0390*/  DADD R4, -RZ, -R4 ;  /* 0x00000000ff047229 */ /* 0x004fce0000000904 */
[----:B------:R-:W-:Y:S01]  /*03a0*/  STG.E.64 desc[UR4][R2.64+-0x8], R4 ;  /* 0xfffff80402007986 */ /* 0x000fe2000c101b04 */
[----:B------:R-:W-:Y:S05]  /*03b0*/  EXIT ;  /* 0x000000000000794d */ /* 0x000fea0003800000 */
.L_x_13:
[----:B------:R-:W2:Y:S04]  /*03c0*/  LDG.E.64 R4, desc[UR4][R2.64] ;  /* 0x0000000402047981 */ /* 0x000ea8000c1e1b00 */
[----:B--2---:R-:W-:Y:S01]  /*03d0*/  STG.E.64 desc[UR4][R2.64+-0x8], R4 ;  /* 0xfffff80402007986 */ /* 0x004fe2000c101b04 */
[----:B------:R-:W-:Y:S05]  /*03e0*/  EXIT ;  /* 0x000000000000794d */ /* 0x000fea0003800000 */
.L_x_56:
[----:B------:R-:W0:Y:S01]  /*03f0*/  LDCU UR6, c[0x0][0x384] ;  /* 0x00007080ff0677ac */ /* 0x000e220008000800 */
[----:B------:R-:W1:Y:S01]  /*0400*/  LDC.64 R2, c[0x0][0x388] ;  /* 0x0000e200ff027b82 */ /* 0x000e620000000a00 */
[----:B------:R-:W-:Y:S01]  /*0410*/  IADD3 R5, PT, PT, R0, -0x1, RZ ;  /* 0xffffffff00057810 */ /* 0x000fe20007ffe0ff */
[----:B0-----:R-:W-:-:S04]  /*0420*/  UISETP.NE.AND UP0, UPT, UR6, 0x1, UPT ;  /* 0x000000010600788c */ /* 0x001fc8000bf05270 */
[----:B-1----:R-:W-:-:S05]  /*0430*/  IMAD.WIDE R2, R5, 0x8, R2 ;  /* 0x0000000805027825 */ /* 0x002fca00078e0202 */
[----:B------:R-:W-:Y:S05]  /*0440*/  BRA.U UP0, `(.L_x_14) ;  /* 0x0000000100107547 */ /* 0x000fea000b800000 */
[----:B------:R-:W2:Y:S02]  /*0450*/  LDG.E.64 R4, desc[UR4][R2.64] ;  /* 0x0000000402047981 */ /* 0x000ea4000c1e1b00 */
[----:B--2---:R-:W-:-:S07]  /*0460*/  DADD R4, -RZ, -R4 ;  /* 0x00000000ff047229 */ /* 0x004fce0000000904 */
[----:B------:R-:W-:Y:S01]  /*0470*/  STG.E.64 desc[UR4][R2.64+0x8], R4 ;  /* 0x0000080402007986 */ /* 0x000fe2000c101b04 */
[----:B------:R-:W-:Y:S05]  /*0480*/  EXIT ;  /* 0x000000000000794d */ /* 0x000fea0003800000 */
.L_x_14:
[----:B------:R-:W2:Y:S04]  /*0490*/  LDG.E.64 R4, desc[UR4][R2.64] ;  /* 0x0000000402047981 */ /* 0x000ea8000c1e1b00 */
[----:B--2---:R-:W-:Y:S01]  /*04a0*/  STG.E.64 desc[UR4][R2.64+0x8], R4 ;  /* 0x0000080402007986 */ /* 0x004fe2000c101b04 */
[----:B------:R-:W-:Y:S05]  /*04b0*/  EXIT ;  /* 0x000000000000794d */ /* 0x000fea0003800000 */
.L_x_12:
[----:B------:R-:W-:-:S04]  /*04c0*/  MOV R5, 0x3 ;  /* 0x0000000300057802 */ /* 0x000fc80000000f00 */
[----:B------:R-:W-:-:S04]  /*04d0*/  VIADDMNMX.U32 R4, R4, 0xffffffe6, R5, PT ;  /* 0xffffffe604047846 */ /* 0x000fc80003800005 */
[----:B------:R-:W-:-:S04]  /*04e0*/  SHF.L.U32 R6, R4, 0x2, RZ ;  /* 0x0000000204067819 */ /* 0x000fc800000006ff */
[----:B------:R-:W0:Y:S02]  /*04f0*/  LDC R4, c[0x2][R6+0x10] ;  /* 0x0080040006047b82 */ /* 0x000e240000000800 */
[----:B0-----:R-:W-:-:S04]  /*0500*/  SHF.R.S32.HI R5, RZ, 0x1f, R4 ;  /* 0x0000001fff057819 */ /* 0x001fc80000011404 */
.L_x_59:
[----:B------:R-:W-:Y:S05]  /*0510*/  BRX R4 -0x520                             (*"BRANCH_TARGETS .L_x_60,.L_x_61,.L_x_62,.L_x_58"*) ;  /* 0xfffffff804b87949 */ /* 0x000fea000383ffff */
.L_x_62:
[----:B------:R-:W0:Y:S01]  /*0520*/  LDC R2, c[0x0][0x384] ;  /* 0x0000e100ff027b82 */ /* 0x000e220000000800 */
[----:B------:R-:W-:-:S07]  /*0530*/  IMAD R9, R9, R11, R10 ;  /* 0x0000000b09097224 */ /* 0x000fce00078e020a */
        /* <DEDUP_REMOVED lines=8> */
[----:B--2---:R0:W-:Y:S02]  /*05c0*/  STG.E.64 desc[UR4][R6.64], R4 ;  /* 0x0000000406007986 */ /* 0x0041e4000c101b04 */
.L_x_58:
[----:B------:R-:W-:Y:S05]  /*05d0*/  BSYNC.RECONVERGENT B0 ;  /* 0x0000000000007941 */ /* 0x000fea0003800200 */
.L_x_11:
[----:B------:R-:W-:Y:S05]  /*05e0*/  EXIT ;  /* 0x000000000000794d */ /* 0x000fea0003800000 */
.L_x_60:
[----:B------:R-:W0:Y:S01]  /*05f0*/  LDC R4, c[0x0][0x384] ;  /* 0x0000e100ff047b82 */ /* 0x000e220000000800 */
[----:B------:R-:W-:-:S05]  /*0600*/  IMAD R2, R8, R3, R2 ;  /* 0x0000000308027224 */ /* 0x000fca00078e0202 */
[----:B------:R-:W-:Y:S02]  /*0610*/  IADD3 R9, PT, PT, R13, R2, RZ ;  /* 0x000000020d097210 */ /* 0x000fe40007ffe0ff */
        /* <DEDUP_REMOVED lines=10> */
.L_x_61:
        /* <DEDUP_REMOVED lines=12> */
.L_x_15:
        /* <DEDUP_REMOVED lines=16> */
.L_x_66:


//--------------------- .nv.shared.reserved.0     --------------------------
	.section	.nv.shared.reserved.0,"aw",@nobits
	.weak		__nv_reservedSMEM_offset_0_alias
	.size		__nv_reservedSMEM_offset_0_alias, 0, 64
	.other		__nv_reservedSMEM_offset_0_alias,@"STO_CUDA_RESERVED_SHARED STV_DEFAULT"
__nv_reservedSMEM_offset_0_alias:
	.zero		0
	.zero		64


//--------------------- .nv.constant0._Z15coll_corner_bndiPdPi --------------------------
	.section	.nv.constant0._Z15coll_corner_bndiPdPi,"a",@progbits
	.sectionflags	@""
	.align	4
.nv.constant0._Z15coll_corner_bndiPdPi:
	.zero		920


//--------------------- .nv.constant0._Z13coll_edge_bndiPdPi --------------------------
	.section	.nv.constant0._Z13coll_edge_bndiPdPi,"a",@progbits
	.sectionflags	@""
	.align	4
.nv.constant0._Z13coll_edge_bndiPdPi:
	.zero		920


//--------------------- .nv.constant0._Z14coll_plane_bndiiPdPi --------------------------
	.section	.nv.constant0._Z14coll_plane_bndiiPdPi,"a",@progbits
	.sectionflags	@""
	.align	4
.nv.constant0._Z14coll_plane_bndiiPdPi:
	.zero		920


//--------------------- SYMBOLS --------------------------

	.type		.nv.reservedSmem.offset0,@object
	.size		.nv.reservedSmem.offset0,0x4
